	.headerflags	@"EF_CUDA_TEXMODE_UNIFIED EF_CUDA_64BIT_ADDRESS EF_CUDA_ACCELERATORS EF_CUDA_SM90 EF_CUDA_VIRTUAL_SM(EF_CUDA_SM90)"
	.elftype	@"ET_EXEC"


//--------------------- .nv.info                  --------------------------
	.section	.nv.info,"",@"SHT_CUDA_INFO"
	.align	4


	//----- nvinfo : EIATTR_REGCOUNT
	.align		4
        /*0000*/ 	.byte	0x04, 0x2f
        /*0002*/ 	.short	(.L_3 - .L_2)
	.align		4
.L_2:
        /*0004*/ 	.word	index@(triton_poi_fused__native_batch_norm_legit_no_training_mul_softplus_tanh_8)
        /*0008*/ 	.word	0x0000003c


	//----- nvinfo : EIATTR_MIN_STACK_SIZE
	.align		4
.L_3:
        /*000c*/ 	.byte	0x04, 0x12
        /*000e*/ 	.short	(.L_5 - .L_4)
	.align		4
.L_4:
        /*0010*/ 	.word	index@(triton_poi_fused__native_batch_norm_legit_no_training_mul_softplus_tanh_8)
        /*0014*/ 	.word	0x00000000


	//----- nvinfo : EIATTR_FRAME_SIZE
	.align		4
.L_5:
        /*0018*/ 	.byte	0x04, 0x11
        /*001a*/ 	.short	(.L_7 - .L_6)
	.align		4
.L_6:
        /*001c*/ 	.word	index@(triton_poi_fused__native_batch_norm_legit_no_training_mul_softplus_tanh_8)
        /*0020*/ 	.word	0x00000000


	//----- nvinfo : EIATTR_MIN_STACK_SIZE
	.align		4
.L_7:
        /*0024*/ 	.byte	0x04, 0x12
        /*0026*/ 	.short	(.L_9 - .L_8)
	.align		4
.L_8:
        /*0028*/ 	.word	index@(triton_poi_fused__native_batch_norm_legit_no_training_mul_softplus_tanh_8)
        /*002c*/ 	.word	0x00000000
.L_9:


//--------------------- .nv.info.triton_poi_fused__native_batch_norm_legit_no_training_mul_softplus_tanh_8 --------------------------
	.section	.nv.info.triton_poi_fused__native_batch_norm_legit_no_training_mul_softplus_tanh_8,"",@"SHT_CUDA_INFO"
	.sectionflags	@""
	.align	4


	//----- nvinfo : EIATTR_CUDA_API_VERSION
	.align		4
        /*0000*/ 	.byte	0x04, 0x37
        /*0002*/ 	.short	(.L_11 - .L_10)
.L_10:
        /*0004*/ 	.word	0x0000007c


	//----- nvinfo : EIATTR_KPARAM_INFO
	.align		4
.L_11:
        /*0008*/ 	.byte	0x04, 0x17
        /*000a*/ 	.short	(.L_13 - .L_12)
.L_12:
        /*000c*/ 	.word	0x00000000
        /*0010*/ 	.short	0x0007
        /*0012*/ 	.short	0x0034
        /*0014*/ 	.byte	0x00, 0xf0, 0x11, 0x00


	//----- nvinfo : EIATTR_KPARAM_INFO
	.align		4
.L_13:
        /*0018*/ 	.byte	0x04, 0x17
        /*001a*/ 	.short	(.L_15 - .L_14)
.L_14:
        /*001c*/ 	.word	0x00000000
        /*0020*/ 	.short	0x0006
        /*0022*/ 	.short	0x0030
        /*0024*/ 	.byte	0x00, 0xf0, 0x11, 0x00


	//----- nvinfo : EIATTR_KPARAM_INFO
	.align		4
.L_15:
        /*0028*/ 	.byte	0x04, 0x17
        /*002a*/ 	.short	(.L_17 - .L_16)
.L_16:
        /*002c*/ 	.word	0x00000000
        /*0030*/ 	.short	0x0005
        /*0032*/ 	.short	0x0028
        /*0034*/ 	.byte	0x00, 0xf4, 0x21, 0x00


	//----- nvinfo : EIATTR_KPARAM_INFO
	.align		4
.L_17:
        /*0038*/ 	.byte	0x04, 0x17
        /*003a*/ 	.short	(.L_19 - .L_18)
.L_18:
        /*003c*/ 	.word	0x00000000
        /*0040*/ 	.short	0x0004
        /*0042*/ 	.short	0x0020
        /*0044*/ 	.byte	0x00, 0xf4, 0x21, 0x00


	//----- nvinfo : EIATTR_KPARAM_INFO
	.align		4
.L_19:
        /*0048*/ 	.byte	0x04, 0x17
        /*004a*/ 	.short	(.L_21 - .L_20)
.L_20:
        /*004c*/ 	.word	0x00000000
        /*0050*/ 	.short	0x0003
        /*0052*/ 	.short	0x0018
        /*0054*/ 	.byte	0x00, 0xf4, 0x21, 0x00


	//----- nvinfo : EIATTR_KPARAM_INFO
	.align		4
.L_21:
        /*0058*/ 	.byte	0x04, 0x17
        /*005a*/ 	.short	(.L_23 - .L_22)
.L_22:
        /*005c*/ 	.word	0x00000000
        /*0060*/ 	.short	0x0002
        /*0062*/ 	.short	0x0010
        /*0064*/ 	.byte	0x00, 0xf4, 0x21, 0x00


	//----- nvinfo : EIATTR_KPARAM_INFO
	.align		4
.L_23:
        /*0068*/ 	.byte	0x04, 0x17
        /*006a*/ 	.short	(.L_25 - .L_24)
.L_24:
        /*006c*/ 	.word	0x00000000
        /*0070*/ 	.short	0x0001
        /*0072*/ 	.short	0x0008
        /*0074*/ 	.byte	0x00, 0xf4, 0x21, 0x00


	//----- nvinfo : EIATTR_KPARAM_INFO
	.align		4
.L_25:
        /*0078*/ 	.byte	0x04, 0x17
        /*007a*/ 	.short	(.L_27 - .L_26)
.L_26:
        /*007c*/ 	.word	0x00000000
        /*0080*/ 	.short	0x0000
        /*0082*/ 	.short	0x0000
        /*0084*/ 	.byte	0x00, 0xf4, 0x21, 0x00


	//----- nvinfo : EIATTR_SPARSE_MMA_MASK
	.align		4
.L_27:
        /*0088*/ 	.byte	0x03, 0x50
        /*008a*/ 	.short	0x0000


	//----- nvinfo : EIATTR_MAXREG_COUNT
	.align		4
        /*008c*/ 	.byte	0x03, 0x1b
        /*008e*/ 	.short	0x00ff


	//----- nvinfo : EIATTR_EXIT_INSTR_OFFSETS
	.align		4
        /*0090*/ 	.byte	0x04, 0x1c
        /*0092*/ 	.short	(.L_29 - .L_28)


	//   ....[0]....
.L_28:
        /*0094*/ 	.word	0x00004970


	//   ....[1]....
        /*0098*/ 	.word	0x000049c0


	//----- nvinfo : EIATTR_REQNTID
	.align		4
.L_29:
        /*009c*/ 	.byte	0x04, 0x10
        /*009e*/ 	.short	(.L_31 - .L_30)
.L_30:
        /*00a0*/ 	.word	0x00000100
        /*00a4*/ 	.word	0x00000001
        /*00a8*/ 	.word	0x00000001


	//----- nvinfo : EIATTR_CRS_STACK_SIZE
	.align		4
.L_31:
        /*00ac*/ 	.byte	0x04, 0x1e
        /*00ae*/ 	.short	(.L_33 - .L_32)
.L_32:
        /*00b0*/ 	.word	0x00000000


	//----- nvinfo : EIATTR_CBANK_PARAM_SIZE
	.align		4
.L_33:
        /*00b4*/ 	.byte	0x03, 0x19
        /*00b6*/ 	.short	0x0038


	//----- nvinfo : EIATTR_PARAM_CBANK
	.align		4
        /*00b8*/ 	.byte	0x04, 0x0a
        /*00ba*/ 	.short	(.L_35 - .L_34)
	.align		4
.L_34:
        /*00bc*/ 	.word	index@(.nv.constant0.triton_poi_fused__native_batch_norm_legit_no_training_mul_softplus_tanh_8)
        /*00c0*/ 	.short	0x0210
        /*00c2*/ 	.short	0x0038


	//----- nvinfo : EIATTR_SW_WAR
	.align		4
.L_35:
        /*00c4*/ 	.byte	0x04, 0x36
        /*00c6*/ 	.short	(.L_37 - .L_36)
.L_36:
        /*00c8*/ 	.word	0x00000008
.L_37:


//--------------------- .nv.callgraph             --------------------------
	.section	.nv.callgraph,"",@"SHT_CUDA_CALLGRAPH"
	.align	4
	.sectionentsize	8
	.align		4
        /*0000*/ 	.word	0x00000000
	.align		4
        /*0004*/ 	.word	0xffffffff
	.align		4
        /*0008*/ 	.word	0x00000000
	.align		4
        /*000c*/ 	.word	0xfffffffe
	.align		4
        /*0010*/ 	.word	0x00000000
	.align		4
        /*0014*/ 	.word	0xfffffffd
	.align		4
        /*0018*/ 	.word	0x00000000
	.align		4
        /*001c*/ 	.word	0xfffffffc


//--------------------- .nv.constant4             --------------------------
	.section	.nv.constant4,"a",@progbits
	.align	8
	.align		8
.nv.constant4:
        /*0000*/ 	.dword	_$_str
	.align		8
        /*0008*/ 	.dword	_$_str_$_2


//--------------------- .text.triton_poi_fused__native_batch_norm_legit_no_training_mul_softplus_tanh_8 --------------------------
	.section	.text.triton_poi_fused__native_batch_norm_legit_no_training_mul_softplus_tanh_8,"ax",@progbits
	.sectionflags	@"SHF_BARRIERS=1"
	.align	128
        .global         triton_poi_fused__native_batch_norm_legit_no_training_mul_softplus_tanh_8
        .type           triton_poi_fused__native_batch_norm_legit_no_training_mul_softplus_tanh_8,@function
        .size           triton_poi_fused__native_batch_norm_legit_no_training_mul_softplus_tanh_8,(.L_x_81 - triton_poi_fused__native_batch_norm_legit_no_training_mul_softplus_tanh_8)
        .other          triton_poi_fused__native_batch_norm_legit_no_training_mul_softplus_tanh_8,@"STO_CUDA_ENTRY STV_DEFAULT"
triton_poi_fused__native_batch_norm_legit_no_training_mul_softplus_tanh_8:
.text.triton_poi_fused__native_batch_norm_legit_no_training_mul_softplus_tanh_8:
[----:B------:R-:W0:Y:S01]  /*0000*/  LDC R1, c[0x0][0x28] ;  /* 0x00000a00ff017b82 */ /* 0x000e220000000800 */
[----:B------:R-:W1:Y:S07]  /*0010*/  S2R R0, SR_TID.X ;  /* 0x0000000000007919 */ /* 0x000e6e0000002100 */
[----:B------:R-:W2:Y:S01]  /*0020*/  S2UR UR4, SR_CTAID.X ;  /* 0x00000000000479c3 */ /* 0x000ea20000002500 */
[----:B------:R-:W-:Y:S02]  /*0030*/  CS2R R20, SRZ ;  /* 0x0000000000147805 */ /* 0x000fe4000001ff00 */
[----:B------:R-:W-:Y:S01]  /*0040*/  CS2R R22, SRZ ;  /* 0x0000000000167805 */ /* 0x000fe2000001ff00 */
[----:B------:R-:W-:-:S04]  /*0050*/  ULDC.64 UR8, c[0x0][0x208] ;  /* 0x0000820000087ab9 */ /* 0x000fc80000000a00 */
[----:B------:R-:W3:Y:S01]  /*0060*/  LDC.64 R4, c[0x0][0x220] ;  /* 0x00008800ff047b82 */ /* 0x000ee20000000a00 */
[----:B------:R-:W4:Y:S07]  /*0070*/  S2R R3, SR_CTAID.Y ;  /* 0x0000000000037919 */ /* 0x000f2e0000002600 */
[----:B------:R-:W5:Y:S01]  /*0080*/  LDC.64 R46, c[0x0][0x210] ;  /* 0x00008400ff2e7b82 */ /* 0x000f620000000a00 */
[----:B--2---:R-:W-:-:S07]  /*0090*/  USHF.L.U32 UR4, UR4, 0x4, URZ ;  /* 0x0000000404047899 */ /* 0x004fce000800063f */
[----:B------:R-:W2:Y:S01]  /*00a0*/  LDC.64 R18, c[0x0][0x218] ;  /* 0x00008600ff127b82 */ /* 0x000ea20000000a00 */
[----:B------:R-:W-:Y:S02]  /*00b0*/  MOV R9, UR4 ;  /* 0x0000000400097c02 */ /* 0x000fe40008000f00 */
[----:B-1----:R-:W-:-:S05]  /*00c0*/  SHF.L.U32 R32, R0, 0x2, RZ ;  /* 0x0000000200207819 */ /* 0x002fca00000006ff */
[----:B------:R-:W1:Y:S01]  /*00d0*/  LDC.64 R34, c[0x0][0x228] ;  /* 0x00008a00ff227b82 */ /* 0x000e620000000a00 */
[----:B------:R-:W-:-:S04]  /*00e0*/  LOP3.LUT R9, R9, 0xc, R32, 0xf8, !PT ;  /* 0x0000000c09097812 */ /* 0x000fc800078ef820 */
[C---:B------:R-:W-:Y:S01]  /*00f0*/  ISETP.GE.AND P0, PT, R9.reuse, 0x80, PT ;  /* 0x000000800900780c */ /* 0x040fe20003f06270 */
[----:B---3--:R-:W-:Y:S02]  /*0100*/  IMAD.WIDE R4, R9, 0x4, R4 ;  /* 0x0000000409047825 */ /* 0x008fe400078e0204 */
[----:B------:R-:W3:Y:S10]  /*0110*/  LDC.64 R36, c[0x0][0x230] ;  /* 0x00008c00ff247b82 */ /* 0x000ef40000000a00 */
[----:B------:R2:W5:Y:S01]  /*0120*/  @!P0 LDG.E.EL.128 R20, desc[UR8][R4.64] ;  /* 0x0000000804148981 */ /* 0x000562000c2e1d00 */
[----:B------:R-:W-:-:S02]  /*0130*/  SHF.R.U32.HI R2, RZ, 0x2, R0 ;  /* 0x00000002ff027819 */ /* 0x000fc40000011600 */
[----:B------:R-:W-:Y:S02]  /*0140*/  CS2R R28, SRZ ;  /* 0x00000000001c7805 */ /* 0x000fe4000001ff00 */
[----:B------:R-:W-:Y:S02]  /*0150*/  CS2R R30, SRZ ;  /* 0x00000000001e7805 */ /* 0x000fe4000001ff00 */
[----:B------:R-:W-:Y:S02]  /*0160*/  CS2R R6, SRZ ;  /* 0x0000000000067805 */ /* 0x000fe4000001ff00 */
[----:B------:R-:W-:Y:S01]  /*0170*/  SGXT.U32 R2, R2, 0x6 ;  /* 0x000000060202781a */ /* 0x000fe20000000000 */
[----:B--2---:R-:W-:-:S03]  /*0180*/  IMAD.WIDE R18, R9, 0x4, R18 ;  /* 0x0000000409127825 */ /* 0x004fc600078e0212 */
[----:B----4-:R-:W-:Y:S02]  /*0190*/  PRMT R25, R2, 0x6540, R3 ;  /* 0x0000654002197816 */ /* 0x010fe40000000003 */
[----:B0-----:R-:W-:Y:S01]  /*01a0*/  CS2R R4, SRZ ;  /* 0x0000000000047805 */ /* 0x001fe2000001ff00 */
[----:B-1----:R-:W-:Y:S01]  /*01b0*/  IMAD.WIDE R34, R9, 0x4, R34 ;  /* 0x0000000409227825 */ /* 0x002fe200078e0222 */
[----:B------:R-:W-:Y:S02]  /*01c0*/  LEA R25, R25, R9, 0x7 ;  /* 0x0000000919197211 */ /* 0x000fe400078e38ff */
[----:B------:R-:W-:Y:S01]  /*01d0*/  CS2R R10, SRZ ;  /* 0x00000000000a7805 */ /* 0x000fe2000001ff00 */
[----:B---3--:R-:W-:Y:S01]  /*01e0*/  IMAD.WIDE R36, R9, 0x4, R36 ;  /* 0x0000000409247825 */ /* 0x008fe200078e0224 */
[----:B------:R-:W2:Y:S03]  /*01f0*/  @!P0 LDG.E.EL.128 R4, desc[UR8][R18.64] ;  /* 0x0000000812048981 */ /* 0x000ea6000c2e1d00 */
[----:B-----5:R-:W-:Y:S01]  /*0200*/  IMAD.WIDE R16, R25, 0x4, R46 ;  /* 0x0000000419107825 */ /* 0x020fe200078e022e */
[----:B------:R-:W-:-:S02]  /*0210*/  CS2R R8, SRZ ;  /* 0x0000000000087805 */ /* 0x000fc4000001ff00 */
[----:B------:R-:W-:Y:S02]  /*0220*/  CS2R R12, SRZ ;  /* 0x00000000000c7805 */ /* 0x000fe4000001ff00 */
[----:B------:R-:W-:Y:S01]  /*0230*/  CS2R R14, SRZ ;  /* 0x00000000000e7805 */ /* 0x000fe2000001ff00 */
[----:B------:R0:W2:Y:S04]  /*0240*/  @!P0 LDG.E.EL.128 R28, desc[UR8][R16.64] ;  /* 0x00000008101c8981 */ /* 0x0000a8000c2e1d00 */
[----:B------:R-:W3:Y:S04]  /*0250*/  @!P0 LDG.E.EL.128 R8, desc[UR8][R34.64] ;  /* 0x0000000822088981 */ /* 0x000ee8000c2e1d00 */
[----:B------:R1:W3:Y:S01]  /*0260*/  @!P0 LDG.E.EL.128 R12, desc[UR8][R36.64] ;  /* 0x00000008240c8981 */ /* 0x0002e2000c2e1d00 */
[----:B------:R-:W-:-:S02]  /*0270*/  IADD3 R27, R25, 0x2000, RZ ;  /* 0x00002000191b7810 */ /* 0x000fc40007ffe0ff */
[----:B0-----:R-:W-:Y:S02]  /*0280*/  CS2R R16, SRZ ;  /* 0x0000000000107805 */ /* 0x001fe4000001ff00 */
[----:B------:R-:W-:Y:S01]  /*0290*/  CS2R R18, SRZ ;  /* 0x0000000000127805 */ /* 0x000fe2000001ff00 */
[----:B------:R-:W-:-:S05]  /*02a0*/  IMAD.WIDE R26, R27, 0x4, R46 ;  /* 0x000000041b1a7825 */ /* 0x000fca00078e022e */
[----:B------:R0:W4:Y:S01]  /*02b0*/  @!P0 LDG.E.EL.128 R16, desc[UR8][R26.64] ;  /* 0x000000081a108981 */ /* 0x000122000c2e1d00 */
[----:B------:R-:W-:Y:S01]  /*02c0*/  HFMA2.MMA R0, -RZ, RZ, 1.625, 0 ;  /* 0x3e800000ff007435 */ /* 0x000fe200000001ff */
[----:B-1----:R-:W-:Y:S02]  /*02d0*/  IADD3 R37, R25, 0x4000, RZ ;  /* 0x0000400019257810 */ /* 0x002fe40007ffe0ff */
[----:B------:R-:W-:-:S03]  /*02e0*/  IADD3 R25, R25, 0x6000, RZ ;  /* 0x0000600019197810 */ /* 0x000fc60007ffe0ff */
[----:B------:R-:W-:-:S04]  /*02f0*/  IMAD.WIDE R36, R37, 0x4, R46 ;  /* 0x0000000425247825 */ /* 0x000fc800078e022e */
[----:B------:R-:W-:-:S04]  /*0300*/  IMAD.WIDE R46, R25, 0x4, R46 ;  /* 0x00000004192e7825 */ /* 0x000fc800078e022e */
[----:B------:R-:W-:-:S04]  /*0310*/  FADD R20, R20, 9.9999997473787516356e-06 ;  /* 0x3727c5ac14147421 */ /* 0x000fc80000000000 */
[----:B------:R-:W1:Y:S01]  /*0320*/  MUFU.SQRT R24, R20 ;  /* 0x0000001400187308 */ /* 0x000e620000002000 */
[----:B------:R-:W-:Y:S01]  /*0330*/  FADD R21, R21, 9.9999997473787516356e-06 ;  /* 0x3727c5ac15157421 */ /* 0x000fe20000000000 */
[C---:B-1----:R-:W-:Y:S02]  /*0340*/  FSETP.GT.AND P1, PT, R24.reuse, 8.50705917302346158658e+37, PT ;  /* 0x7e8000001800780b */ /* 0x042fe40003f24000 */
[----:B------:R-:W-:-:S04]  /*0350*/  FSETP.GEU.AND P2, PT, R24, 1.175494350822287508e-38, PT ;  /* 0x008000001800780b */ /* 0x000fc80003f4e000 */
[----:B------:R-:W1:Y:S07]  /*0360*/  MUFU.SQRT R33, R21 ;  /* 0x0000001500217308 */ /* 0x000e6e0000002000 */
[----:B------:R-:W-:-:S04]  /*0370*/  @P1 FMUL R24, R24, 0.25 ;  /* 0x3e80000018181820 */ /* 0x000fc80000400000 */
[----:B------:R-:W-:-:S04]  /*0380*/  @!P2 FMUL R24, R24, 16777216 ;  /* 0x4b8000001818a820 */ /* 0x000fc80000400000 */
[----:B------:R-:W5:Y:S01]  /*0390*/  MUFU.RCP R44, R24 ;  /* 0x00000018002c7308 */ /* 0x000f620000001000 */
[C---:B-1----:R-:W-:Y:S01]  /*03a0*/  FSETP.GT.AND P3, PT, R33.reuse, 8.50705917302346158658e+37, PT ;  /* 0x7e8000002100780b */ /* 0x042fe20003f64000 */
[----:B------:R-:W-:Y:S01]  /*03b0*/  FADD R22, R22, 9.9999997473787516356e-06 ;  /* 0x3727c5ac16167421 */ /* 0x000fe20000000000 */
[----:B------:R-:W-:Y:S02]  /*03c0*/  FSEL R21, R0, 1, P1 ;  /* 0x3f80000000157808 */ /* 0x000fe40000800000 */
[----:B------:R-:W-:-:S03]  /*03d0*/  FSETP.GEU.AND P4, PT, R33, 1.175494350822287508e-38, PT ;  /* 0x008000002100780b */ /* 0x000fc60003f8e000 */
[----:B------:R-:W1:Y:S01]  /*03e0*/  MUFU.SQRT R22, R22 ;  /* 0x0000001600167308 */ /* 0x000e620000002000 */
[----:B------:R-:W-:-:S04]  /*03f0*/  @!P2 FMUL R21, R21, 16777216 ;  /* 0x4b8000001515a820 */ /* 0x000fc80000400000 */
[----:B-----5:R-:W-:Y:S01]  /*0400*/  FMUL R44, R44, R21 ;  /* 0x000000152c2c7220 */ /* 0x020fe20000400000 */
[----:B--2---:R-:W-:Y:S01]  /*0410*/  FADD R21, -R4, R28 ;  /* 0x0000001c04157221 */ /* 0x004fe20000000100 */
[----:B------:R-:W-:-:S03]  /*0420*/  @P3 FMUL R33, R33, 0.25 ;  /* 0x3e80000021213820 */ /* 0x000fc60000400000 */
[----:B------:R-:W-:Y:S01]  /*0430*/  FMUL R21, R21, R44 ;  /* 0x0000002c15157220 */ /* 0x000fe20000400000 */
[----:B------:R-:W-:-:S03]  /*0440*/  @!P4 FMUL R33, R33, 16777216 ;  /* 0x4b8000002121c820 */ /* 0x000fc60000400000 */
[----:B---3--:R-:W-:Y:S01]  /*0450*/  FFMA R28, R21, R8, R12 ;  /* 0x00000008151c7223 */ /* 0x008fe2000000000c */
[----:B------:R2:W3:Y:S01]  /*0460*/  MUFU.RCP R45, R33 ;  /* 0x00000021002d7308 */ /* 0x0004e20000001000 */
[C---:B-1----:R-:W-:Y:S02]  /*0470*/  FSETP.GT.AND P1, PT, R22.reuse, 8.50705917302346158658e+37, PT ;  /* 0x7e8000001600780b */ /* 0x042fe40003f24000 */
[----:B------:R-:W-:Y:S01]  /*0480*/  FSETP.GEU.AND P2, PT, R22, 1.175494350822287508e-38, PT ;  /* 0x008000001600780b */ /* 0x000fe20003f4e000 */
[----:B------:R-:W-:Y:S01]  /*0490*/  FADD R23, R23, 9.9999997473787516356e-06 ;  /* 0x3727c5ac17177421 */ /* 0x000fe20000000000 */
[----:B------:R-:W-:Y:S01]  /*04a0*/  FSEL R20, R0, 1, P3 ;  /* 0x3f80000000147808 */ /* 0x000fe20001800000 */
[----:B--2---:R-:W-:-:S04]  /*04b0*/  FMUL R33, R28, 1.4426950216293334961 ;  /* 0x3fb8aa3b1c217820 */ /* 0x004fc80000400000 */
[----:B------:R-:W-:Y:S01]  /*04c0*/  @!P4 FMUL R20, R20, 16777216 ;  /* 0x4b8000001414c820 */ /* 0x000fe20000400000 */
[----:B------:R-:W-:Y:S01]  /*04d0*/  FSETP.GEU.AND P3, PT, R33, -126, PT ;  /* 0xc2fc00002100780b */ /* 0x000fe20003f6e000 */
[----:B------:R-:W1:Y:S02]  /*04e0*/  MUFU.SQRT R23, R23 ;  /* 0x0000001700177308 */ /* 0x000e640000002000 */
[----:B------:R-:W-:Y:S01]  /*04f0*/  @P1 FMUL R22, R22, 0.25 ;  /* 0x3e80000016161820 */ /* 0x000fe20000400000 */
[----:B---3--:R-:W-:Y:S01]  /*0500*/  FMUL R45, R45, R20 ;  /* 0x000000142d2d7220 */ /* 0x008fe20000400000 */
[----:B------:R-:W-:Y:S02]  /*0510*/  FADD R20, -R5, R29 ;  /* 0x0000001d05147221 */ /* 0x000fe40000000100 */
[----:B------:R-:W-:Y:S02]  /*0520*/  @!P2 FMUL R22, R22, 16777216 ;  /* 0x4b8000001616a820 */ /* 0x000fe40000400000 */
[----:B------:R-:W-:-:S02]  /*0530*/  FMUL R20, R20, R45 ;  /* 0x0000002d14147220 */ /* 0x000fc40000400000 */
[----:B------:R-:W2:Y:S02]  /*0540*/  MUFU.RCP R34, R22 ;  /* 0x0000001600227308 */ /* 0x000ea40000001000 */
[----:B------:R-:W-:Y:S01]  /*0550*/  @!P3 FMUL R33, R33, 0.5 ;  /* 0x3f0000002121b820 */ /* 0x000fe20000400000 */
[----:B------:R-:W-:Y:S01]  /*0560*/  FFMA R29, R20, R9, R13 ;  /* 0x00000009141d7223 */ /* 0x000fe2000000000d */
[----:B------:R-:W-:Y:S02]  /*0570*/  FSEL R21, R0, 1, P1 ;  /* 0x3f80000000157808 */ /* 0x000fe40000800000 */
[----:B-1----:R-:W-:Y:S01]  /*0580*/  FSETP.GT.AND P4, PT, R23, 8.50705917302346158658e+37, PT ;  /* 0x7e8000001700780b */ /* 0x002fe20003f84000 */
[----:B------:R-:W-:Y:S01]  /*0590*/  FMUL R40, R29, 1.4426950216293334961 ;  /* 0x3fb8aa3b1d287820 */ /* 0x000fe20000400000 */
[----:B------:R-:W1:Y:S01]  /*05a0*/  MUFU.EX2 R33, R33 ;  /* 0x0000002100217308 */ /* 0x000e620000000800 */
[----:B------:R-:W-:Y:S01]  /*05b0*/  FSETP.GEU.AND P1, PT, R23, 1.175494350822287508e-38, PT ;  /* 0x008000001700780b */ /* 0x000fe20003f2e000 */
[----:B------:R-:W-:-:S02]  /*05c0*/  @!P2 FMUL R21, R21, 16777216 ;  /* 0x4b8000001515a820 */ /* 0x000fc40000400000 */
[----:B------:R-:W-:Y:S02]  /*05d0*/  FSETP.GEU.AND P2, PT, R40, -126, PT ;  /* 0xc2fc00002800780b */ /* 0x000fe40003f4e000 */
[----:B--2---:R-:W-:Y:S01]  /*05e0*/  FMUL R34, R34, R21 ;  /* 0x0000001522227220 */ /* 0x004fe20000400000 */
[----:B------:R-:W-:-:S04]  /*05f0*/  FADD R21, -R6, R30 ;  /* 0x0000001e06157221 */ /* 0x000fc80000000100 */
[----:B------:R-:W-:Y:S01]  /*0600*/  @P4 FMUL R23, R23, 0.25 ;  /* 0x3e80000017174820 */ /* 0x000fe20000400000 */
[----:B------:R-:W-:Y:S01]  /*0610*/  FMUL R21, R21, R34 ;  /* 0x0000002215157220 */ /* 0x000fe20000400000 */
[----:B-1----:R-:W-:Y:S02]  /*0620*/  @!P3 FMUL R33, R33, R33 ;  /* 0x000000212121b220 */ /* 0x002fe40000400000 */
[----:B------:R-:W-:Y:S01]  /*0630*/  @!P1 FMUL R23, R23, 16777216 ;  /* 0x4b80000017179820 */ /* 0x000fe20000400000 */
[----:B------:R-:W-:Y:S01]  /*0640*/  FFMA R30, R21, R10, R14 ;  /* 0x0000000a151e7223 */ /* 0x000fe2000000000e */
[----:B------:R-:W-:Y:S01]  /*0650*/  @!P2 FMUL R40, R40, 0.5 ;  /* 0x3f0000002828a820 */ /* 0x000fe20000400000 */
[----:B0-----:R-:W-:Y:S01]  /*0660*/  FADD.FTZ.RZ R26, R33, 1 ;  /* 0x3f800000211a7421 */ /* 0x001fe2000001c000 */
[----:B------:R-:W0:Y:S01]  /*0670*/  MUFU.RCP R39, R23 ;  /* 0x0000001700277308 */ /* 0x000e220000001000 */
[----:B------:R-:W-:-:S03]  /*0680*/  FMUL R38, R30, 1.4426950216293334961 ;  /* 0x3fb8aa3b1e267820 */ /* 0x000fc60000400000 */
[----:B------:R-:W-:Y:S02]  /*0690*/  IADD3 R26, R26, -0x3f400000, RZ ;  /* 0xc0c000001a1a7810 */ /* 0x000fe40007ffe0ff */
[----:B------:R-:W-:Y:S02]  /*06a0*/  FSEL R24, R0, 1, P4 ;  /* 0x3f80000000187808 */ /* 0x000fe40002000000 */
[----:B------:R-:W1:Y:S01]  /*06b0*/  MUFU.EX2 R40, R40 ;  /* 0x0000002800287308 */ /* 0x000e620000000800 */
[----:B------:R-:W-:Y:S02]  /*06c0*/  FSETP.GEU.AND P4, PT, R38, -126, PT ;  /* 0xc2fc00002600780b */ /* 0x000fe40003f8e000 */
[----:B------:R-:W-:Y:S01]  /*06d0*/  LOP3.LUT R42, R26, 0xff800000, RZ, 0xc0, !PT ;  /* 0xff8000001a2a7812 */ /* 0x000fe200078ec0ff */
[----:B------:R-:W-:-:S03]  /*06e0*/  @!P1 FMUL R24, R24, 16777216 ;  /* 0x4b80000018189820 */ /* 0x000fc60000400000 */
[----:B------:R-:W-:Y:S01]  /*06f0*/  IADD3 R27, -R42, 0x40800000, RZ ;  /* 0x408000002a1b7810 */ /* 0x000fe20007ffe1ff */
[----:B0-----:R-:W-:Y:S01]  /*0700*/  FMUL R39, R39, R24 ;  /* 0x0000001827277220 */ /* 0x001fe20000400000 */
[----:B------:R-:W-:Y:S02]  /*0710*/  CS2R R20, SRZ ;  /* 0x0000000000147805 */ /* 0x000fe4000001ff00 */
[----:B------:R-:W-:Y:S02]  /*0720*/  CS2R R22, SRZ ;  /* 0x0000000000167805 */ /* 0x000fe4000001ff00 */
[----:B------:R-:W-:Y:S01]  /*0730*/  CS2R R24, SRZ ;  /* 0x0000000000187805 */ /* 0x000fe2000001ff00 */
[----:B------:R-:W-:Y:S01]  /*0740*/  FFMA.FTZ R41, R27, R0, -1 ;  /* 0xbf8000001b297423 */ /* 0x000fe20000010000 */
[----:B------:R-:W-:Y:S01]  /*0750*/  CS2R R26, SRZ ;  /* 0x00000000001a7805 */ /* 0x000fe2000001ff00 */
[----:B------:R-:W-:Y:S01]  /*0760*/  @!P4 FMUL R38, R38, 0.5 ;  /* 0x3f0000002626c820 */ /* 0x000fe20000400000 */
[----:B-1----:R-:W-:Y:S01]  /*0770*/  @!P2 FMUL R40, R40, R40 ;  /* 0x000000282828a220 */ /* 0x002fe20000400000 */
[----:B------:R0:W2:Y:S03]  /*0780*/  @!P0 LDG.E.EL.128 R20, desc[UR8][R36.64] ;  /* 0x0000000824148981 */ /* 0x0000a6000c2e1d00 */
[----:B------:R-:W-:Y:S01]  /*0790*/  FADD.FTZ.RZ R35, R40, 1 ;  /* 0x3f80000028237421 */ /* 0x000fe2000001c000 */
[----:B------:R1:W3:Y:S01]  /*07a0*/  @!P0 LDG.E.EL.128 R24, desc[UR8][R46.64] ;  /* 0x000000082e188981 */ /* 0x0002e2000c2e1d00 */
[----:B------:R-:W5:Y:S01]  /*07b0*/  MUFU.EX2 R38, R38 ;  /* 0x0000002600267308 */ /* 0x000f620000000800 */
[----:B0-----:R-:W-:-:S02]  /*07c0*/  IADD3 R36, R33, -R42, RZ ;  /* 0x8000002a21247210 */ /* 0x001fc40007ffe0ff */
[----:B------:R-:W-:Y:S02]  /*07d0*/  IADD3 R35, R35, -0x3f400000, RZ ;  /* 0xc0c0000023237810 */ /* 0x000fe40007ffe0ff */
[----:B------:R-:W-:Y:S01]  /*07e0*/  MOV R37, 0x3d39bf78 ;  /* 0x3d39bf7800257802 */ /* 0x000fe20000000f00 */
[----:B------:R-:W-:Y:S01]  /*07f0*/  FADD R36, R36, R41 ;  /* 0x0000002924247221 */ /* 0x000fe20000000000 */
[----:B------:R-:W-:Y:S01]  /*0800*/  LOP3.LUT R35, R35, 0xff800000, RZ, 0xc0, !PT ;  /* 0xff80000023237812 */ /* 0x000fe200078ec0ff */
[----:B------:R-:W-:Y:S02]  /*0810*/  FADD R48, -R7, R31 ;  /* 0x0000001f07307221 */ /* 0x000fe40000000100 */
[----:B------:R-:W-:Y:S01]  /*0820*/  FFMA.FTZ R31, R36, -R37, 0.10546888411045074463 ;  /* 0x3dd80012241f7423 */ /* 0x000fe20000010825 */
[----:B------:R-:W-:-:S03]  /*0830*/  IADD3 R41, -R35, 0x40800000, RZ ;  /* 0x4080000023297810 */ /* 0x000fc60007ffe1ff */
[----:B------:R-:W-:Y:S01]  /*0840*/  FFMA.FTZ R31, R36, R31, -0.13229703903198242188 ;  /* 0xbe0778e0241f7423 */ /* 0x000fe2000001001f */
[----:B-----5:R-:W-:Y:S01]  /*0850*/  @!P4 FMUL R38, R38, R38 ;  /* 0x000000262626c220 */ /* 0x020fe20000400000 */
[----:B------:R-:W-:Y:S02]  /*0860*/  FFMA.FTZ R50, R41, R0, -1 ;  /* 0xbf80000029327423 */ /* 0x000fe40000010000 */
[----:B------:R-:W-:Y:S01]  /*0870*/  FFMA.FTZ R41, R36, R31, 0.14491446316242218018 ;  /* 0x3e14647524297423 */ /* 0x000fe2000001001f */
[----:B------:R-:W-:Y:S01]  /*0880*/  FMUL R48, R48, R39 ;  /* 0x0000002730307220 */ /* 0x000fe20000400000 */
[----:B------:R-:W-:Y:S01]  /*0890*/  IADD3 R43, R40, -R35, RZ ;  /* 0x80000023282b7210 */ /* 0x000fe20007ffe0ff */
[----:B------:R-:W-:Y:S01]  /*08a0*/  FADD.FTZ.RZ R49, R38, 1 ;  /* 0x3f80000026317421 */ /* 0x000fe2000001c000 */
[----:B------:R-:W-:Y:S01]  /*08b0*/  FFMA.FTZ R41, R36, R41, -0.16641564667224884033 ;  /* 0xbe2a68dd24297423 */ /* 0x000fe20000010029 */
[----:B------:R-:W-:Y:S02]  /*08c0*/  FFMA R31, R48, R11, R15 ;  /* 0x0000000b301f7223 */ /* 0x000fe4000000000f */
[----:B------:R-:W-:Y:S01]  /*08d0*/  FADD R48, R43, R50 ;  /* 0x000000322b307221 */ /* 0x000fe20000000000 */
[----:B------:R-:W-:Y:S01]  /*08e0*/  IADD3 R43, R49, -0x3f400000, RZ ;  /* 0xc0c00000312b7810 */ /* 0x000fe20007ffe0ff */
[----:B------:R-:W-:Y:S01]  /*08f0*/  FFMA.FTZ R41, R36, R41, 0.19988867640495300293 ;  /* 0x3e4caf9e24297423 */ /* 0x000fe20000010029 */
[----:B-1----:R-:W-:-:S02]  /*0900*/  FMUL R47, R31, 1.4426950216293334961 ;  /* 0x3fb8aa3b1f2f7820 */ /* 0x002fc40000400000 */
[----:B------:R-:W-:Y:S01]  /*0910*/  LOP3.LUT R43, R43, 0xff800000, RZ, 0xc0, !PT ;  /* 0xff8000002b2b7812 */ /* 0x000fe200078ec0ff */
[----:B------:R-:W-:-:S03]  /*0920*/  FFMA.FTZ R41, R36, R41, -0.25000196695327758789 ;  /* 0xbe80004224297423 */ /* 0x000fc60000010029 */
[----:B------:R-:W-:Y:S01]  /*0930*/  IADD3 R51, -R43, 0x40800000, RZ ;  /* 0x408000002b337810 */ /* 0x000fe20007ffe1ff */
[C---:B------:R-:W-:Y:S01]  /*0940*/  FFMA.FTZ R41, R36.reuse, R41, 0.33333510160446166992 ;  /* 0x3eaaaae624297423 */ /* 0x040fe20000010029 */
[----:B------:R-:W-:Y:S02]  /*0950*/  FSETP.GEU.AND P0, PT, R47, -126, PT ;  /* 0xc2fc00002f00780b */ /* 0x000fe40003f0e000 */
[----:B------:R-:W-:Y:S01]  /*0960*/  IADD3 R50, R38, -R43, RZ ;  /* 0x8000002b26327210 */ /* 0x000fe20007ffe0ff */
[----:B------:R-:W-:Y:S01]  /*0970*/  FFMA.FTZ R41, R36, R41, -0.5 ;  /* 0xbf00000024297423 */ /* 0x000fe20000010029 */
[----:B------:R-:W-:-:S03]  /*0980*/  FFMA.FTZ R51, R51, R0, -1 ;  /* 0xbf80000033337423 */ /* 0x000fc60000010000 */
[----:B------:R-:W-:Y:S01]  /*0990*/  FMUL R41, R36, R41 ;  /* 0x0000002924297220 */ /* 0x000fe20000400000 */
[----:B------:R-:W-:Y:S01]  /*09a0*/  FADD R50, R50, R51 ;  /* 0x0000003332327221 */ /* 0x000fe20000000000 */
[----:B------:R-:W-:Y:S02]  /*09b0*/  FFMA.FTZ R49, R48, -R37, 0.10546888411045074463 ;  /* 0x3dd8001230317423 */ /* 0x000fe40000010825 */
[----:B------:R-:W-:Y:S01]  /*09c0*/  FFMA.FTZ R46, R36, R41, R36 ;  /* 0x00000029242e7223 */ /* 0x000fe20000010024 */
[----:B------:R-:W-:Y:S01]  /*09d0*/  FFMA.FTZ R41, R50, -R37, 0.10546888411045074463 ;  /* 0x3dd8001232297423 */ /* 0x000fe20000010825 */
[----:B------:R-:W-:Y:S01]  /*09e0*/  @!P0 FMUL R47, R47, 0.5 ;  /* 0x3f0000002f2f8820 */ /* 0x000fe20000400000 */
[----:B------:R-:W-:Y:S02]  /*09f0*/  FFMA.FTZ R49, R48, R49, -0.13229703903198242188 ;  /* 0xbe0778e030317423 */ /* 0x000fe40000010031 */
[----:B------:R-:W-:Y:S02]  /*0a00*/  FFMA.FTZ R51, R50, R41, -0.13229703903198242188 ;  /* 0xbe0778e032337423 */ /* 0x000fe40000010029 */
[----:B------:R-:W0:Y:S01]  /*0a10*/  MUFU.EX2 R41, R47 ;  /* 0x0000002f00297308 */ /* 0x000e220000000800 */
[----:B------:R-:W-:-:S04]  /*0a20*/  FFMA.FTZ R49, R48, R49, 0.14491446316242218018 ;  /* 0x3e14647530317423 */ /* 0x000fc80000010031 */
[----:B------:R-:W-:-:S04]  /*0a30*/  FFMA.FTZ R49, R48, R49, -0.16641564667224884033 ;  /* 0xbe2a68dd30317423 */ /* 0x000fc80000010031 */
[----:B------:R-:W-:-:S04]  /*0a40*/  FFMA.FTZ R49, R48, R49, 0.19988867640495300293 ;  /* 0x3e4caf9e30317423 */ /* 0x000fc80000010031 */
[----:B------:R-:W-:Y:S01]  /*0a50*/  FFMA.FTZ R49, R48, R49, -0.25000196695327758789 ;  /* 0xbe80004230317423 */ /* 0x000fe20000010031 */
[----:B0-----:R-:W-:Y:S01]  /*0a60*/  @!P0 FMUL R41, R41, R41 ;  /* 0x0000002929298220 */ /* 0x001fe20000400000 */
[----:B----4-:R-:W-:Y:S02]  /*0a70*/  FADD R47, -R4, R16 ;  /* 0x00000010042f7221 */ /* 0x010fe40000000100 */
[C---:B------:R-:W-:Y:S01]  /*0a80*/  FFMA.FTZ R49, R48.reuse, R49, 0.33333510160446166992 ;  /* 0x3eaaaae630317423 */ /* 0x040fe20000010031 */
[----:B------:R-:W-:Y:S01]  /*0a90*/  FADD.FTZ.RZ R36, R41, 1 ;  /* 0x3f80000029247421 */ /* 0x000fe2000001c000 */
[----:B------:R-:W-:Y:S02]  /*0aa0*/  FMUL R47, R47, R44 ;  /* 0x0000002c2f2f7220 */ /* 0x000fe40000400000 */
[----:B------:R-:W-:Y:S02]  /*0ab0*/  FFMA.FTZ R49, R48, R49, -0.5 ;  /* 0xbf00000030317423 */ /* 0x000fe40000010031 */
[----:B------:R-:W-:-:S02]  /*0ac0*/  IADD3 R36, R36, -0x3f400000, RZ ;  /* 0xc0c0000024247810 */ /* 0x000fc40007ffe0ff */
[----:B------:R-:W-:Y:S01]  /*0ad0*/  FMUL R49, R48, R49 ;  /* 0x0000003130317220 */ /* 0x000fe20000400000 */
[----:B------:R-:W-:Y:S01]  /*0ae0*/  FFMA R16, R47, R8, R12 ;  /* 0x000000082f107223 */ /* 0x000fe2000000000c */
[----:B------:R-:W-:Y:S02]  /*0af0*/  LOP3.LUT R36, R36, 0xff800000, RZ, 0xc0, !PT ;  /* 0xff80000024247812 */ /* 0x000fe400078ec0ff */
[----:B------:R-:W-:Y:S01]  /*0b00*/  FFMA.FTZ R48, R48, R49, R48 ;  /* 0x0000003130307223 */ /* 0x000fe20000010030 */
[----:B------:R-:W-:Y:S01]  /*0b10*/  FMUL R47, R16, 1.4426950216293334961 ;  /* 0x3fb8aa3b102f7820 */ /* 0x000fe20000400000 */
[----:B------:R-:W-:Y:S01]  /*0b20*/  IADD3 R49, -R36, 0x40800000, RZ ;  /* 0x4080000024317810 */ /* 0x000fe20007ffe1ff */
[C---:B------:R-:W-:Y:S01]  /*0b30*/  FFMA.FTZ R51, R50.reuse, R51, 0.14491446316242218018 ;  /* 0x3e14647532337423 */ /* 0x040fe20000010033 */
[----:B------:R-:W-:Y:S02]  /*0b40*/  IADD3 R52, R41, -R36, RZ ;  /* 0x8000002429347210 */ /* 0x000fe40007ffe0ff */
[----:B------:R-:W-:Y:S01]  /*0b50*/  FSETP.GEU.AND P0, PT, R47, -126, PT ;  /* 0xc2fc00002f00780b */ /* 0x000fe20003f0e000 */
[----:B------:R-:W-:Y:S01]  /*0b60*/  FFMA.FTZ R49, R49, R0, -1 ;  /* 0xbf80000031317423 */ /* 0x000fe20000010000 */
[----:B------:R-:W-:-:S03]  /*0b70*/  FFMA.FTZ R51, R50, R51, -0.16641564667224884033 ;  /* 0xbe2a68dd32337423 */ /* 0x000fc60000010033 */
[----:B------:R-:W-:Y:S01]  /*0b80*/  FADD R52, R52, R49 ;  /* 0x0000003134347221 */ /* 0x000fe20000000000 */
[----:B------:R-:W-:-:S03]  /*0b90*/  FFMA.FTZ R51, R50, R51, 0.19988867640495300293 ;  /* 0x3e4caf9e32337423 */ /* 0x000fc60000010033 */
[----:B------:R-:W-:Y:S01]  /*0ba0*/  FFMA.FTZ R49, R52, -R37, 0.10546888411045074463 ;  /* 0x3dd8001234317423 */ /* 0x000fe20000010825 */
[----:B------:R-:W-:-:S03]  /*0bb0*/  FFMA.FTZ R51, R50, R51, -0.25000196695327758789 ;  /* 0xbe80004232337423 */ /* 0x000fc60000010033 */
[----:B------:R-:W-:Y:S01]  /*0bc0*/  FFMA.FTZ R49, R52, R49, -0.13229703903198242188 ;  /* 0xbe0778e034317423 */ /* 0x000fe20000010031 */
[----:B------:R-:W-:Y:S01]  /*0bd0*/  @!P0 FMUL R47, R47, 0.5 ;  /* 0x3f0000002f2f8820 */ /* 0x000fe20000400000 */
[----:B------:R-:W-:Y:S02]  /*0be0*/  FFMA.FTZ R51, R50, R51, 0.33333510160446166992 ;  /* 0x3eaaaae632337423 */ /* 0x000fe40000010033 */
[----:B------:R-:W-:Y:S01]  /*0bf0*/  FFMA.FTZ R49, R52, R49, 0.14491446316242218018 ;  /* 0x3e14647534317423 */ /* 0x000fe20000010031 */
[----:B------:R-:W0:Y:S01]  /*0c00*/  MUFU.EX2 R53, R47 ;  /* 0x0000002f00357308 */ /* 0x000e220000000800 */
[----:B------:R-:W-:Y:S02]  /*0c10*/  FFMA.FTZ R51, R50, R51, -0.5 ;  /* 0xbf00000032337423 */ /* 0x000fe40000010033 */
[----:B------:R-:W-:Y:S01]  /*0c20*/  FFMA.FTZ R49, R52, R49, -0.16641564667224884033 ;  /* 0xbe2a68dd34317423 */ /* 0x000fe20000010031 */
[----:B------:R-:W-:Y:S01]  /*0c30*/  I2FP.F32.S32 R43, R43 ;  /* 0x0000002b002b7245 */ /* 0x000fe20000201400 */
[----:B------:R-:W-:-:S02]  /*0c40*/  FMUL R51, R50, R51 ;  /* 0x0000003332337220 */ /* 0x000fc40000400000 */
[----:B------:R-:W-:Y:S01]  /*0c50*/  FFMA.FTZ R49, R52, R49, 0.19988867640495300293 ;  /* 0x3e4caf9e34317423 */ /* 0x000fe20000010031 */
[----:B------:R-:W-:Y:S01]  /*0c60*/  I2FP.F32.S32 R35, R35 ;  /* 0x0000002300237245 */ /* 0x000fe20000201400 */
[----:B------:R-:W-:Y:S01]  /*0c70*/  FFMA.FTZ R50, R50, R51, R50 ;  /* 0x0000003332327223 */ /* 0x000fe20000010032 */
[----:B------:R-:W-:Y:S01]  /*0c80*/  FMUL R43, R43, 1.1920928955078125e-07 ;  /* 0x340000002b2b7820 */ /* 0x000fe20000400000 */
[C---:B------:R-:W-:Y:S02]  /*0c90*/  FFMA.FTZ R49, R52.reuse, R49, -0.25000196695327758789 ;  /* 0xbe80004234317423 */ /* 0x040fe40000010031 */
[----:B------:R-:W-:Y:S01]  /*0ca0*/  FMUL R35, R35, 1.1920928955078125e-07 ;  /* 0x3400000023237820 */ /* 0x000fe20000400000 */
[----:B------:R-:W-:Y:S01]  /*0cb0*/  FFMA.FTZ R43, R43, 0.69314718246459960938, R50 ;  /* 0x3f3172182b2b7823 */ /* 0x000fe20000010032 */
[C---:B------:R-:W-:Y:S01]  /*0cc0*/  FFMA.FTZ R49, R52.reuse, R49, 0.33333510160446166992 ;  /* 0x3eaaaae634317423 */ /* 0x040fe20000010031 */
[----:B0-----:R-:W-:Y:S01]  /*0cd0*/  @!P0 FMUL R53, R53, R53 ;  /* 0x0000003535358220 */ /* 0x001fe20000400000 */
[----:B------:R-:W-:Y:S01]  /*0ce0*/  FADD R50, -R5, R17 ;  /* 0x0000001105327221 */ /* 0x000fe20000000100 */
[----:B------:R-:W-:Y:S01]  /*0cf0*/  FFMA.FTZ R48, R35, 0.69314718246459960938, R48 ;  /* 0x3f31721823307823 */ /* 0x000fe20000010030 */
[----:B------:R-:W-:Y:S01]  /*0d00*/  FFMA.FTZ R49, R52, R49, -0.5 ;  /* 0xbf00000034317423 */ /* 0x000fe20000010031 */
[----:B------:R-:W-:Y:S01]  /*0d10*/  FADD.FTZ.RZ R35, R53, 1 ;  /* 0x3f80000035237421 */ /* 0x000fe2000001c000 */
[----:B------:R-:W-:-:S02]  /*0d20*/  FMUL R50, R50, R45 ;  /* 0x0000002d32327220 */ /* 0x000fc40000400000 */
[----:B------:R-:W-:Y:S02]  /*0d30*/  FMUL R49, R52, R49 ;  /* 0x0000003134317220 */ /* 0x000fe40000400000 */
[----:B------:R-:W-:Y:S01]  /*0d40*/  IADD3 R35, R35, -0x3f400000, RZ ;  /* 0xc0c0000023237810 */ /* 0x000fe20007ffe0ff */
[----:B------:R-:W-:Y:S01]  /*0d50*/  FFMA R17, R50, R9, R13 ;  /* 0x0000000932117223 */ /* 0x000fe2000000000d */
[----:B------:R-:W-:Y:S02]  /*0d60*/  FFMA.FTZ R49, R52, R49, R52 ;  /* 0x0000003134317223 */ /* 0x000fe40000010034 */
[----:B------:R-:W-:Y:S01]  /*0d70*/  LOP3.LUT R52, R35, 0xff800000, RZ, 0xc0, !PT ;  /* 0xff80000023347812 */ /* 0x000fe200078ec0ff */
[----:B------:R-:W-:-:S03]  /*0d80*/  FMUL R47, R17, 1.4426950216293334961 ;  /* 0x3fb8aa3b112f7820 */ /* 0x000fc60000400000 */
[----:B------:R-:W-:Y:S02]  /*0d90*/  IADD3 R35, -R52, 0x40800000, RZ ;  /* 0x4080000034237810 */ /* 0x000fe40007ffe1ff */
[----:B------:R-:W-:Y:S02]  /*0da0*/  FSETP.GEU.AND P0, PT, R47, -126, PT ;  /* 0xc2fc00002f00780b */ /* 0x000fe40003f0e000 */
[----:B------:R-:W-:Y:S01]  /*0db0*/  IADD3 R54, R53, -R52, RZ ;  /* 0x8000003435367210 */ /* 0x000fe20007ffe0ff */
[----:B------:R-:W-:-:S04]  /*0dc0*/  FFMA.FTZ R35, R35, R0, -1 ;  /* 0xbf80000023237423 */ /* 0x000fc80000010000 */
[----:B------:R-:W-:-:S04]  /*0dd0*/  FADD R54, R54, R35 ;  /* 0x0000002336367221 */ /* 0x000fc80000000000 */
[C---:B------:R-:W-:Y:S02]  /*0de0*/  FFMA.FTZ R35, R54.reuse, -R37, 0.10546888411045074463 ;  /* 0x3dd8001236237423 */ /* 0x040fe40000010825 */
[----:B------:R-:W-:Y:S02]  /*0df0*/  @!P0 FMUL R47, R47, 0.5 ;  /* 0x3f0000002f2f8820 */ /* 0x000fe40000400000 */
[C---:B------:R-:W-:Y:S02]  /*0e00*/  FFMA.FTZ R35, R54.reuse, R35, -0.13229703903198242188 ;  /* 0xbe0778e036237423 */ /* 0x040fe40000010023 */
[----:B------:R-:W0:Y:S02]  /*0e10*/  MUFU.EX2 R50, R47 ;  /* 0x0000002f00327308 */ /* 0x000e240000000800 */
[----:B------:R-:W-:Y:S01]  /*0e20*/  FFMA.FTZ R35, R54, R35, 0.14491446316242218018 ;  /* 0x3e14647536237423 */ /* 0x000fe20000010023 */
[----:B------:R-:W-:-:S03]  /*0e30*/  I2FP.F32.S32 R36, R36 ;  /* 0x0000002400247245 */ /* 0x000fc60000201400 */
[----:B------:R-:W-:-:S04]  /*0e40*/  FFMA.FTZ R35, R54, R35, -0.16641564667224884033 ;  /* 0xbe2a68dd36237423 */ /* 0x000fc80000010023 */
[----:B------:R-:W-:Y:S01]  /*0e50*/  FFMA.FTZ R35, R54, R35, 0.19988867640495300293 ;  /* 0x3e4caf9e36237423 */ /* 0x000fe20000010023 */
[----:B------:R-:W-:-:S03]  /*0e60*/  FMUL R36, R36, 1.1920928955078125e-07 ;  /* 0x3400000024247820 */ /* 0x000fc60000400000 */
[----:B------:R-:W-:Y:S01]  /*0e70*/  FFMA.FTZ R35, R54, R35, -0.25000196695327758789 ;  /* 0xbe80004236237423 */ /* 0x000fe20000010023 */
[----:B0-----:R-:W-:Y:S01]  /*0e80*/  @!P0 FMUL R50, R50, R50 ;  /* 0x0000003232328220 */ /* 0x001fe20000400000 */
[----:B------:R-:W-:Y:S02]  /*0e90*/  FFMA.FTZ R36, R36, 0.69314718246459960938, R49 ;  /* 0x3f31721824247823 */ /* 0x000fe40000010031 */
[----:B------:R-:W-:Y:S01]  /*0ea0*/  FFMA.FTZ R35, R54, R35, 0.33333510160446166992 ;  /* 0x3eaaaae636237423 */ /* 0x000fe20000010023 */
[----:B------:R-:W-:-:S03]  /*0eb0*/  FADD.FTZ.RZ R49, R50, 1 ;  /* 0x3f80000032317421 */ /* 0x000fc6000001c000 */
[C---:B------:R-:W-:Y:S02]  /*0ec0*/  FFMA.FTZ R35, R54.reuse, R35, -0.5 ;  /* 0xbf00000036237423 */ /* 0x040fe40000010023 */
[----:B------:R-:W-:Y:S02]  /*0ed0*/  IADD3 R49, R49, -0x3f400000, RZ ;  /* 0xc0c0000031317810 */ /* 0x000fe40007ffe0ff */
[----:B------:R-:W-:Y:S01]  /*0ee0*/  I2FP.F32.S32 R52, R52 ;  /* 0x0000003400347245 */ /* 0x000fe20000201400 */
[----:B------:R-:W-:Y:S01]  /*0ef0*/  FMUL R35, R54, R35 ;  /* 0x0000002336237220 */ /* 0x000fe20000400000 */
[----:B------:R-:W-:Y:S01]  /*0f00*/  LOP3.LUT R47, R49, 0xff800000, RZ, 0xc0, !PT ;  /* 0xff800000312f7812 */ /* 0x000fe200078ec0ff */
[----:B------:R-:W-:Y:S02]  /*0f10*/  FADD R51, -R6, R18 ;  /* 0x0000001206337221 */ /* 0x000fe40000000100 */
[----:B------:R-:W-:Y:S01]  /*0f20*/  FFMA.FTZ R35, R54, R35, R54 ;  /* 0x0000002336237223 */ /* 0x000fe20000010036 */
[----:B------:R-:W-:Y:S01]  /*0f30*/  FMUL R52, R52, 1.1920928955078125e-07 ;  /* 0x3400000034347820 */ /* 0x000fe20000400000 */
[----:B------:R-:W-:Y:S01]  /*0f40*/  IADD3 R49, -R47, 0x40800000, RZ ;  /* 0x408000002f317810 */ /* 0x000fe20007ffe1ff */
[----:B------:R-:W-:-:S02]  /*0f50*/  FMUL R51, R34, R51 ;  /* 0x0000003322337220 */ /* 0x000fc40000400000 */
[----:B------:R-:W-:Y:S01]  /*0f60*/  FFMA.FTZ R35, R52, 0.69314718246459960938, R35 ;  /* 0x3f31721834237823 */ /* 0x000fe20000010023 */
[----:B------:R-:W-:Y:S01]  /*0f70*/  IADD3 R52, R50, -R47, RZ ;  /* 0x8000002f32347210 */ /* 0x000fe20007ffe0ff */
[----:B------:R-:W-:Y:S01]  /*0f80*/  FFMA.FTZ R49, R49, R0, -1 ;  /* 0xbf80000031317423 */ /* 0x000fe20000010000 */
[----:B------:R-:W-:-:S03]  /*0f90*/  FFMA R18, R51, R10, R14 ;  /* 0x0000000a33127223 */ /* 0x000fc6000000000e */
[----:B------:R-:W-:Y:S01]  /*0fa0*/  FADD R52, R52, R49 ;  /* 0x0000003134347221 */ /* 0x000fe20000000000 */
[----:B------:R-:W-:-:S03]  /*0fb0*/  FMUL R49, R18, 1.4426950216293334961 ;  /* 0x3fb8aa3b12317820 */ /* 0x000fc60000400000 */
[C---:B------:R-:W-:Y:S02]  /*0fc0*/  FFMA.FTZ R51, R52.reuse, -R37, 0.10546888411045074463 ;  /* 0x3dd8001234337423 */ /* 0x040fe40000010825 */
[----:B------:R-:W-:Y:S02]  /*0fd0*/  FSETP.GEU.AND P0, PT, R49, -126, PT ;  /* 0xc2fc00003100780b */ /* 0x000fe40003f0e000 */
[----:B------:R-:W-:-:S04]  /*0fe0*/  FFMA.FTZ R51, R52, R51, -0.13229703903198242188 ;  /* 0xbe0778e034337423 */ /* 0x000fc80000010033 */
[----:B------:R-:W-:-:S04]  /*0ff0*/  FFMA.FTZ R51, R52, R51, 0.14491446316242218018 ;  /* 0x3e14647534337423 */ /* 0x000fc80000010033 */
[----:B------:R-:W-:-:S03]  /*1000*/  FFMA.FTZ R51, R52, R51, -0.16641564667224884033 ;  /* 0xbe2a68dd34337423 */ /* 0x000fc60000010033 */
[----:B------:R-:W-:Y:S01]  /*1010*/  @!P0 FMUL R49, R49, 0.5 ;  /* 0x3f00000031318820 */ /* 0x000fe20000400000 */
[----:B------:R-:W-:-:S03]  /*1020*/  FFMA.FTZ R51, R52, R51, 0.19988867640495300293 ;  /* 0x3e4caf9e34337423 */ /* 0x000fc60000010033 */
[----:B------:R-:W0:Y:S01]  /*1030*/  MUFU.EX2 R54, R49 ;  /* 0x0000003100367308 */ /* 0x000e220000000800 */
[----:B------:R-:W-:-:S04]  /*1040*/  FFMA.FTZ R51, R52, R51, -0.25000196695327758789 ;  /* 0xbe80004234337423 */ /* 0x000fc80000010033 */
[----:B------:R-:W-:-:S04]  /*1050*/  FFMA.FTZ R51, R52, R51, 0.33333510160446166992 ;  /* 0x3eaaaae634337423 */ /* 0x000fc80000010033 */
[----:B------:R-:W-:-:S04]  /*1060*/  FFMA.FTZ R51, R52, R51, -0.5 ;  /* 0xbf00000034337423 */ /* 0x000fc80000010033 */
[----:B------:R-:W-:Y:S01]  /*1070*/  FMUL R51, R52, R51 ;  /* 0x0000003334337220 */ /* 0x000fe20000400000 */
[----:B0-----:R-:W-:-:S03]  /*1080*/  @!P0 FMUL R54, R54, R54 ;  /* 0x0000003636368220 */ /* 0x001fc60000400000 */
[----:B------:R-:W-:Y:S01]  /*1090*/  FFMA.FTZ R52, R52, R51, R52 ;  /* 0x0000003334347223 */ /* 0x000fe20000010034 */
[----:B------:R-:W-:-:S05]  /*10a0*/  FADD.FTZ.RZ R51, R54, 1 ;  /* 0x3f80000036337421 */ /* 0x000fca000001c000 */
[----:B------:R-:W-:-:S04]  /*10b0*/  IADD3 R51, R51, -0x3f400000, RZ ;  /* 0xc0c0000033337810 */ /* 0x000fc80007ffe0ff */
[----:B------:R-:W-:-:S04]  /*10c0*/  LOP3.LUT R51, R51, 0xff800000, RZ, 0xc0, !PT ;  /* 0xff80000033337812 */ /* 0x000fc800078ec0ff */
[----:B------:R-:W-:Y:S02]  /*10d0*/  IADD3 R55, -R51, 0x40800000, RZ ;  /* 0x4080000033377810 */ /* 0x000fe40007ffe1ff */
[----:B------:R-:W-:-:S03]  /*10e0*/  IADD3 R56, R54, -R51, RZ ;  /* 0x8000003336387210 */ /* 0x000fc60007ffe0ff */
[----:B------:R-:W-:-:S04]  /*10f0*/  FFMA.FTZ R55, R55, R0, -1 ;  /* 0xbf80000037377423 */ /* 0x000fc80000010000 */
[----:B------:R-:W-:-:S04]  /*1100*/  FADD R56, R56, R55 ;  /* 0x0000003738387221 */ /* 0x000fc80000000000 */
[----:B------:R-:W-:-:S04]  /*1110*/  FFMA.FTZ R49, R56, -R37, 0.10546888411045074463 ;  /* 0x3dd8001238317423 */ /* 0x000fc80000010825 */
[----:B------:R-:W-:-:S04]  /*1120*/  FFMA.FTZ R49, R56, R49, -0.13229703903198242188 ;  /* 0xbe0778e038317423 */ /* 0x000fc80000010031 */
[----:B------:R-:W-:-:S04]  /*1130*/  FFMA.FTZ R49, R56, R49, 0.14491446316242218018 ;  /* 0x3e14647538317423 */ /* 0x000fc80000010031 */
[----:B------:R-:W-:-:S04]  /*1140*/  FFMA.FTZ R49, R56, R49, -0.16641564667224884033 ;  /* 0xbe2a68dd38317423 */ /* 0x000fc80000010031 */
[----:B------:R-:W-:-:S04]  /*1150*/  FFMA.FTZ R49, R56, R49, 0.19988867640495300293 ;  /* 0x3e4caf9e38317423 */ /* 0x000fc80000010031 */
[----:B------:R-:W-:-:S04]  /*1160*/  FFMA.FTZ R49, R56, R49, -0.25000196695327758789 ;  /* 0xbe80004238317423 */ /* 0x000fc80000010031 */
[----:B------:R-:W-:-:S04]  /*1170*/  FFMA.FTZ R49, R56, R49, 0.33333510160446166992 ;  /* 0x3eaaaae638317423 */ /* 0x000fc80000010031 */
[----:B------:R-:W-:Y:S01]  /*1180*/  FFMA.FTZ R49, R56, R49, -0.5 ;  /* 0xbf00000038317423 */ /* 0x000fe20000010031 */
[C---:B--2---:R-:W-:Y:S01]  /*1190*/  FADD R55, -R4.reuse, R20 ;  /* 0x0000001404377221 */ /* 0x044fe20000000100 */
[----:B---3--:R-:W-:Y:S02]  /*11a0*/  FADD R57, -R4, R24 ;  /* 0x0000001804397221 */ /* 0x008fe40000000100 */
[C---:B------:R-:W-:Y:S01]  /*11b0*/  FMUL R49, R56.reuse, R49 ;  /* 0x0000003138317220 */ /* 0x040fe20000400000 */
[----:B------:R-:W-:Y:S01]  /*11c0*/  FADD R4, -R7, R19 ;  /* 0x0000001307047221 */ /* 0x000fe20000000100 */
[C---:B------:R-:W-:Y:S02]  /*11d0*/  FADD R24, -R5.reuse, R21 ;  /* 0x0000001505187221 */ /* 0x040fe40000000100 */
[----:B------:R-:W-:Y:S01]  /*11e0*/  FFMA.FTZ R49, R56, R49, R56 ;  /* 0x0000003138317223 */ /* 0x000fe20000010038 */
[----:B------:R-:W-:Y:S01]  /*11f0*/  FADD R56, -R5, R25 ;  /* 0x0000001905387221 */ /* 0x000fe20000000100 */
[----:B------:R-:W-:Y:S01]  /*1200*/  FMUL R4, R39, R4 ;  /* 0x0000000427047220 */ /* 0x000fe20000400000 */
[----:B------:R-:W-:-:S03]  /*1210*/  FMUL R5, R44, R55 ;  /* 0x000000372c057220 */ /* 0x000fc60000400000 */
[----:B------:R-:W-:Y:S01]  /*1220*/  FFMA R4, R4, R11, R15 ;  /* 0x0000000b04047223 */ /* 0x000fe2000000000f */
[----:B------:R-:W-:-:S03]  /*1230*/  FFMA R5, R5, R8, R12 ;  /* 0x0000000805057223 */ /* 0x000fc6000000000c */
[----:B------:R-:W-:Y:S01]  /*1240*/  FMUL R21, R4, 1.4426950216293334961 ;  /* 0x3fb8aa3b04157820 */ /* 0x000fe20000400000 */
[----:B------:R-:W-:-:S04]  /*1250*/  FMUL R20, R5, 1.4426950216293334961 ;  /* 0x3fb8aa3b05147820 */ /* 0x000fc80000400000 */
[----:B------:R-:W-:Y:S02]  /*1260*/  FSETP.GEU.AND P0, PT, R21, -126, PT ;  /* 0xc2fc00001500780b */ /* 0x000fe40003f0e000 */
[----:B------:R-:W-:Y:S02]  /*1270*/  FSETP.GEU.AND P1, PT, R20, -126, PT ;  /* 0xc2fc00001400780b */ /* 0x000fe40003f2e000 */
[----:B------:R-:W-:-:S09]  /*1280*/  ISETP.GE.U32.AND P2, PT, R33, 0x7f800000, PT ;  /* 0x7f8000002100780c */ /* 0x000fd20003f46070 */
[----:B------:R-:W-:Y:S02]  /*1290*/  @!P0 FMUL R21, R21, 0.5 ;  /* 0x3f00000015158820 */ /* 0x000fe40000400000 */
[----:B------:R-:W-:Y:S01]  /*12a0*/  @!P1 FMUL R20, R20, 0.5 ;  /* 0x3f00000014149820 */ /* 0x000fe20000400000 */
[----:B------:R-:W-:-:S03]  /*12b0*/  I2FP.F32.S32 R42, R42 ;  /* 0x0000002a002a7245 */ /* 0x000fc60000201400 */
[----:B------:R-:W0:Y:S01]  /*12c0*/  MUFU.EX2 R21, R21 ;  /* 0x0000001500157308 */ /* 0x000e220000000800 */
[----:B------:R-:W-:-:S07]  /*12d0*/  FMUL R57, R44, R57 ;  /* 0x000000392c397220 */ /* 0x000fce0000400000 */
[----:B------:R-:W1:Y:S01]  /*12e0*/  MUFU.EX2 R20, R20 ;  /* 0x0000001400147308 */ /* 0x000e620000000800 */
[C---:B------:R-:W-:Y:S01]  /*12f0*/  FMUL R24, R45.reuse, R24 ;  /* 0x000000182d187220 */ /* 0x040fe20000400000 */
[----:B------:R-:W-:Y:S01]  /*1300*/  FMUL R56, R45, R56 ;  /* 0x000000382d387220 */ /* 0x000fe20000400000 */
[----:B------:R-:W-:Y:S01]  /*1310*/  FMUL R25, R42, 1.1920928955078125e-07 ;  /* 0x340000002a197820 */ /* 0x000fe20000400000 */
[----:B------:R-:W-:Y:S01]  /*1320*/  BSSY B0, `(.L_x_0) ;  /* 0x000000c000007945 */ /* 0x000fe20003800000 */
[----:B------:R-:W-:Y:S01]  /*1330*/  FFMA R8, R57, R8, R12 ;  /* 0x0000000839087223 */ /* 0x000fe2000000000c */
[-CC-:B------:R-:W-:Y:S01]  /*1340*/  FFMA R12, R24, R9.reuse, R13.reuse ;  /* 0x00000009180c7223 */ /* 0x180fe2000000000d */
[----:B------:R-:W-:Y:S01]  /*1350*/  FFMA R9, R56, R9, R13 ;  /* 0x0000000938097223 */ /* 0x000fe2000000000d */
[----:B------:R-:W-:Y:S01]  /*1360*/  ISETP.GE.U32.AND P3, PT, R40, 0x7f800000, PT ;  /* 0x7f8000002800780c */ /* 0x000fe20003f66070 */
[----:B------:R-:W-:Y:S01]  /*1370*/  FFMA.FTZ R25, R25, 0.69314718246459960938, R46 ;  /* 0x3f31721819197823 */ /* 0x000fe2000001002e */
[----:B0-----:R-:W-:Y:S11]  /*1380*/  @!P2 BRA `(.L_x_1) ;  /* 0x000000000014a947 */ /* 0x001ff60003800000 */
[----:B------:R-:W-:-:S13]  /*1390*/  ISETP.GE.AND P2, PT, R33, -0x407fffff, PT ;  /* 0xbf8000012100780c */ /* 0x000fda0003f46270 */
[----:B------:R-:W-:-:S05]  /*13a0*/  @P2 MOV R24, 0x7f800000 ;  /* 0x7f80000000182802 */ /* 0x000fca0000000f00 */
[C---:B------:R-:W-:Y:S01]  /*13b0*/  @P2 FFMA.FTZ R25, R33.reuse, R24, +INF ;  /* 0x7f80000021192423 */ /* 0x040fe20000010018 */
[----:B------:R-:W-:-:S04]  /*13c0*/  FSETP.NEU.AND P2, PT, R33, RZ, PT ;  /* 0x000000ff2100720b */ /* 0x000fc80003f4d000 */
[----:B------:R-:W-:-:S09]  /*13d0*/  FSEL R25, R25, -RZ, P2 ;  /* 0x800000ff19197208 */ /* 0x000fd20001000000 */
.L_x_1:
[----:B------:R-:W-:Y:S05]  /*13e0*/  BSYNC B0 ;  /* 0x0000000000007941 */ /* 0x000fea0003800000 */
.L_x_0:
[----:B------:R-:W-:Y:S04]  /*13f0*/  BSSY B0, `(.L_x_2) ;  /* 0x0000007000007945 */ /* 0x000fe80003800000 */
[----:B------:R-:W-:Y:S05]  /*1400*/  @!P3 BRA `(.L_x_3) ;  /* 0x000000000014b947 */ /* 0x000fea0003800000 */
[----:B------:R-:W-:-:S13]  /*1410*/  ISETP.GE.AND P2, PT, R40, -0x407fffff, PT ;  /* 0xbf8000012800780c */ /* 0x000fda0003f46270 */
[----:B------:R-:W-:-:S05]  /*1420*/  @P2 MOV R13, 0x7f800000 ;  /* 0x7f800000000d2802 */ /* 0x000fca0000000f00 */
[C---:B------:R-:W-:Y:S01]  /*1430*/  @P2 FFMA.FTZ R48, R40.reuse, R13, +INF ;  /* 0x7f80000028302423 */ /* 0x040fe2000001000d */
[----:B------:R-:W-:-:S04]  /*1440*/  FSETP.NEU.AND P2, PT, R40, RZ, PT ;  /* 0x000000ff2800720b */ /* 0x000fc80003f4d000 */
[----:B------:R-:W-:-:S09]  /*1450*/  FSEL R48, R48, -RZ, P2 ;  /* 0x800000ff30307208 */ /* 0x000fd20001000000 */
.L_x_3:
[----:B------:R-:W-:Y:S05]  /*1460*/  BSYNC B0 ;  /* 0x0000000000007941 */ /* 0x000fea0003800000 */
.L_x_2:
[----:B------:R-:W-:Y:S01]  /*1470*/  @!P0 FMUL R21, R21, R21 ;  /* 0x0000001515158220 */ /* 0x000fe20000400000 */
[----:B------:R-:W-:Y:S01]  /*1480*/  ISETP.GE.U32.AND P0, PT, R38, 0x7f800000, PT ;  /* 0x7f8000002600780c */ /* 0x000fe20003f06070 */
[----:B-1----:R-:W-:Y:S01]  /*1490*/  @!P1 FMUL R20, R20, R20 ;  /* 0x0000001414149220 */ /* 0x002fe20000400000 */
[----:B------:R-:W-:Y:S01]  /*14a0*/  BSSY B0, `(.L_x_4) ;  /* 0x000000d000007945 */ /* 0x000fe20003800000 */
[----:B------:R-:W-:Y:S01]  /*14b0*/  FADD.FTZ.RZ R13, R21, 1 ;  /* 0x3f800000150d7421 */ /* 0x000fe2000001c000 */
[----:B------:R-:W-:Y:S01]  /*14c0*/  ISETP.GE.U32.AND P1, PT, R41, 0x7f800000, PT ;  /* 0x7f8000002900780c */ /* 0x000fe20003f26070 */
[----:B------:R-:W-:Y:S01]  /*14d0*/  FADD.FTZ.RZ R19, R20, 1 ;  /* 0x3f80000014137421 */ /* 0x000fe2000001c000 */
[----:B------:R-:W-:Y:S02]  /*14e0*/  ISETP.GE.U32.AND P2, PT, R53, 0x7f800000, PT ;  /* 0x7f8000003500780c */ /* 0x000fe40003f46070 */
[----:B------:R-:W-:Y:S02]  /*14f0*/  IADD3 R13, R13, -0x3f400000, RZ ;  /* 0xc0c000000d0d7810 */ /* 0x000fe40007ffe0ff */
[----:B------:R-:W-:-:S03]  /*1500*/  IADD3 R19, R19, -0x3f400000, RZ ;  /* 0xc0c0000013137810 */ /* 0x000fc60007ffe0ff */
[----:B------:R-:W-:Y:S06]  /*1510*/  @!P0 BRA `(.L_x_5) ;  /* 0x0000000000148947 */ /* 0x000fec0003800000 */
[----:B------:R-:W-:-:S13]  /*1520*/  ISETP.GE.AND P0, PT, R38, -0x407fffff, PT ;  /* 0xbf8000012600780c */ /* 0x000fda0003f06270 */
[----:B------:R-:W-:-:S05]  /*1530*/  @P0 MOV R33, 0x7f800000 ;  /* 0x7f80000000210802 */ /* 0x000fca0000000f00 */
[C---:B------:R-:W-:Y:S01]  /*1540*/  @P0 FFMA.FTZ R43, R38.reuse, R33, +INF ;  /* 0x7f800000262b0423 */ /* 0x040fe20000010021 */
[----:B------:R-:W-:-:S04]  /*1550*/  FSETP.NEU.AND P0, PT, R38, RZ, PT ;  /* 0x000000ff2600720b */ /* 0x000fc80003f0d000 */
[----:B------:R-:W-:-:S09]  /*1560*/  FSEL R43, R43, -RZ, P0 ;  /* 0x800000ff2b2b7208 */ /* 0x000fd20000000000 */
.L_x_5:
[----:B------:R-:W-:Y:S05]  /*1570*/  BSYNC B0 ;  /* 0x0000000000007941 */ /* 0x000fea0003800000 */
.L_x_4:
[----:B------:R-:W-:Y:S01]  /*1580*/  BSSY B0, `(.L_x_6) ;  /* 0x0000009000007945 */ /* 0x000fe20003800000 */
[----:B------:R-:W-:Y:S02]  /*1590*/  LOP3.LUT R24, R13, 0xff800000, RZ, 0xc0, !PT ;  /* 0xff8000000d187812 */ /* 0x000fe400078ec0ff */
[----:B------:R-:W-:Y:S01]  /*15a0*/  LOP3.LUT R33, R19, 0xff800000, RZ, 0xc0, !PT ;  /* 0xff80000013217812 */ /* 0x000fe200078ec0ff */
[----:B------:R-:W-:Y:S06]  /*15b0*/  @!P1 BRA `(.L_x_7) ;  /* 0x0000000000149947 */ /* 0x000fec0003800000 */
[----:B------:R-:W-:-:S13]  /*15c0*/  ISETP.GE.AND P0, PT, R41, -0x407fffff, PT ;  /* 0xbf8000012900780c */ /* 0x000fda0003f06270 */
[----:B------:R-:W-:-:S05]  /*15d0*/  @P0 MOV R38, 0x7f800000 ;  /* 0x7f80000000260802 */ /* 0x000fca0000000f00 */
[C---:B------:R-:W-:Y:S01]  /*15e0*/  @P0 FFMA.FTZ R36, R41.reuse, R38, +INF ;  /* 0x7f80000029240423 */ /* 0x040fe20000010026 */
[----:B------:R-:W-:-:S04]  /*15f0*/  FSETP.NEU.AND P0, PT, R41, RZ, PT ;  /* 0x000000ff2900720b */ /* 0x000fc80003f0d000 */
[----:B------:R-:W-:-:S09]  /*1600*/  FSEL R36, R36, -RZ, P0 ;  /* 0x800000ff24247208 */ /* 0x000fd20000000000 */
.L_x_7:
[----:B------:R-:W-:Y:S05]  /*1610*/  BSYNC B0 ;  /* 0x0000000000007941 */ /* 0x000fea0003800000 */
.L_x_6:
[----:B------:R-:W-:Y:S01]  /*1620*/  BSSY B0, `(.L_x_8) ;  /* 0x0000009000007945 */ /* 0x000fe20003800000 */
[----:B------:R-:W-:Y:S02]  /*1630*/  IADD3 R13, -R24, 0x40800000, RZ ;  /* 0x40800000180d7810 */ /* 0x000fe40007ffe1ff */
[----:B------:R-:W-:Y:S01]  /*1640*/  IADD3 R19, -R33, 0x40800000, RZ ;  /* 0x4080000021137810 */ /* 0x000fe20007ffe1ff */
[----:B------:R-:W-:Y:S06]  /*1650*/  @!P2 BRA `(.L_x_9) ;  /* 0x000000000014a947 */ /* 0x000fec0003800000 */
[----:B------:R-:W-:-:S13]  /*1660*/  ISETP.GE.AND P0, PT, R53, -0x407fffff, PT ;  /* 0xbf8000013500780c */ /* 0x000fda0003f06270 */
[----:B------:R-:W-:-:S05]  /*1670*/  @P0 MOV R38, 0x7f800000 ;  /* 0x7f80000000260802 */ /* 0x000fca0000000f00 */
[C---:B------:R-:W-:Y:S01]  /*1680*/  @P0 FFMA.FTZ R35, R53.reuse, R38, +INF ;  /* 0x7f80000035230423 */ /* 0x040fe20000010026 */
[----:B------:R-:W-:-:S04]  /*1690*/  FSETP.NEU.AND P0, PT, R53, RZ, PT ;  /* 0x000000ff3500720b */ /* 0x000fc80003f0d000 */
[----:B------:R-:W-:-:S09]  /*16a0*/  FSEL R35, R35, -RZ, P0 ;  /* 0x800000ff23237208 */ /* 0x000fd20000000000 */
.L_x_9:
[----:B------:R-:W-:Y:S05]  /*16b0*/  BSYNC B0 ;  /* 0x0000000000007941 */ /* 0x000fea0003800000 */
.L_x_8:
[----:B------:R-:W-:Y:S01]  /*16c0*/  IADD3 R40, R21, -R24, RZ ;  /* 0x8000001815287210 */ /* 0x000fe20007ffe0ff */
[-C--:B------:R-:W-:Y:S01]  /*16d0*/  FFMA.FTZ R13, R13, R0.reuse, -1 ;  /* 0xbf8000000d0d7423 */ /* 0x080fe20000010000 */
[----:B------:R-:W-:Y:S01]  /*16e0*/  IADD3 R38, R20, -R33, RZ ;  /* 0x8000002114267210 */ /* 0x000fe20007ffe0ff */
[----:B------:R-:W-:Y:S01]  /*16f0*/  FFMA.FTZ R19, R19, R0, -1 ;  /* 0xbf80000013137423 */ /* 0x000fe20000010000 */
[----:B------:R-:W-:Y:S01]  /*1700*/  FMUL R41, R12, 1.4426950216293334961 ;  /* 0x3fb8aa3b0c297820 */ /* 0x000fe20000400000 */
[----:B------:R-:W-:Y:S01]  /*1710*/  FADD R40, R40, R13 ;  /* 0x0000000d28287221 */ /* 0x000fe20000000000 */
[----:B------:R-:W-:Y:S01]  /*1720*/  FADD R45, -R6, R26 ;  /* 0x0000001a062d7221 */ /* 0x000fe20000000100 */
[----:B------:R-:W-:Y:S01]  /*1730*/  FADD R38, R38, R19 ;  /* 0x0000001326267221 */ /* 0x000fe20000000000 */
[----:B------:R-:W-:Y:S01]  /*1740*/  FADD R26, -R7, R27 ;  /* 0x0000001b071a7221 */ /* 0x000fe20000000100 */
[-C--:B------:R-:W-:Y:S01]  /*1750*/  FFMA.FTZ R13, R40, -R37.reuse, 0.10546888411045074463 ;  /* 0x3dd80012280d7423 */ /* 0x080fe20000010825 */
[----:B------:R-:W-:Y:S01]  /*1760*/  FSETP.GEU.AND P0, PT, R41, -126, PT ;  /* 0xc2fc00002900780b */ /* 0x000fe20003f0e000 */
[----:B------:R-:W-:Y:S01]  /*1770*/  FFMA.FTZ R19, R38, -R37, 0.10546888411045074463 ;  /* 0x3dd8001226137423 */ /* 0x000fe20000010825 */
[----:B------:R-:W-:Y:S01]  /*1780*/  FMUL R45, R34, R45 ;  /* 0x0000002d222d7220 */ /* 0x000fe20000400000 */
[----:B------:R-:W-:Y:S01]  /*1790*/  FFMA.FTZ R13, R40, R13, -0.13229703903198242188 ;  /* 0xbe0778e0280d7423 */ /* 0x000fe2000001000d */
[----:B------:R-:W-:Y:S01]  /*17a0*/  FMUL R46, R9, 1.4426950216293334961 ;  /* 0x3fb8aa3b092e7820 */ /* 0x000fe20000400000 */
[----:B------:R-:W-:Y:S01]  /*17b0*/  FFMA.FTZ R19, R38, R19, -0.13229703903198242188 ;  /* 0xbe0778e026137423 */ /* 0x000fe20000010013 */
[----:B------:R-:W-:Y:S01]  /*17c0*/  I2FP.F32.S32 R24, R24 ;  /* 0x0000001800187245 */ /* 0x000fe20000201400 */
[----:B------:R-:W-:Y:S01]  /*17d0*/  FFMA.FTZ R13, R40, R13, 0.14491446316242218018 ;  /* 0x3e146475280d7423 */ /* 0x000fe2000001000d */
[----:B------:R-:W-:Y:S01]  /*17e0*/  I2FP.F32.S32 R33, R33 ;  /* 0x0000002100217245 */ /* 0x000fe20000201400 */
[----:B------:R-:W-:Y:S01]  /*17f0*/  FFMA.FTZ R19, R38, R19, 0.14491446316242218018 ;  /* 0x3e14647526137423 */ /* 0x000fe20000010013 */
[----:B------:R-:W-:Y:S01]  /*1800*/  I2FP.F32.S32 R47, R47 ;  /* 0x0000002f002f7245 */ /* 0x000fe20000201400 */
[----:B------:R-:W-:Y:S01]  /*1810*/  FFMA.FTZ R13, R40, R13, -0.16641564667224884033 ;  /* 0xbe2a68dd280d7423 */ /* 0x000fe2000001000d */
[----:B------:R-:W-:Y:S01]  /*1820*/  BSSY B0, `(.L_x_10) ;  /* 0x00000a0000007945 */ /* 0x000fe20003800000 */
[----:B------:R-:W-:Y:S01]  /*1830*/  FFMA.FTZ R19, R38, R19, -0.16641564667224884033 ;  /* 0xbe2a68dd26137423 */ /* 0x000fe20000010013 */
[----:B------:R-:W-:Y:S01]  /*1840*/  @!P0 FMUL R41, R41, 0.5 ;  /* 0x3f00000029298820 */ /* 0x000fe20000400000 */
[----:B------:R-:W-:Y:S01]  /*1850*/  FFMA.FTZ R13, R40, R13, 0.19988867640495300293 ;  /* 0x3e4caf9e280d7423 */ /* 0x000fe2000001000d */
[----:B------:R-:W-:Y:S01]  /*1860*/  FMUL R33, R33, 1.1920928955078125e-07 ;  /* 0x3400000021217820 */ /* 0x000fe20000400000 */
[----:B------:R-:W-:Y:S01]  /*1870*/  FFMA.FTZ R19, R38, R19, 0.19988867640495300293 ;  /* 0x3e4caf9e26137423 */ /* 0x000fe20000010013 */
[----:B------:R-:W-:Y:S01]  /*1880*/  FMUL R47, R47, 1.1920928955078125e-07 ;  /* 0x340000002f2f7820 */ /* 0x000fe20000400000 */
[----:B------:R-:W-:-:S02]  /*1890*/  FFMA.FTZ R13, R40, R13, -0.25000196695327758789 ;  /* 0xbe800042280d7423 */ /* 0x000fc4000001000d */
[----:B------:R-:W-:Y:S01]  /*18a0*/  FFMA.FTZ R19, R38, R19, -0.25000196695327758789 ;  /* 0xbe80004226137423 */ /* 0x000fe20000010013 */
[----:B------:R-:W-:Y:S01]  /*18b0*/  FFMA.FTZ R52, R47, 0.69314718246459960938, R52 ;  /* 0x3f3172182f347823 */ /* 0x000fe20000010034 */
[----:B------:R-:W-:Y:S02]  /*18c0*/  FFMA.FTZ R13, R40, R13, 0.33333510160446166992 ;  /* 0x3eaaaae6280d7423 */ /* 0x000fe4000001000d */
[----:B------:R-:W-:Y:S02]  /*18d0*/  FFMA.FTZ R19, R38, R19, 0.33333510160446166992 ;  /* 0x3eaaaae626137423 */ /* 0x000fe40000010013 */
[----:B------:R-:W-:Y:S02]  /*18e0*/  FFMA.FTZ R13, R40, R13, -0.5 ;  /* 0xbf000000280d7423 */ /* 0x000fe4000001000d */
[----:B------:R-:W-:Y:S02]  /*18f0*/  FFMA.FTZ R19, R38, R19, -0.5 ;  /* 0xbf00000026137423 */ /* 0x000fe40000010013 */
[----:B------:R-:W-:-:S02]  /*1900*/  FMUL R13, R40, R13 ;  /* 0x0000000d280d7220 */ /* 0x000fc40000400000 */
[----:B------:R-:W-:Y:S02]  /*1910*/  FMUL R19, R38, R19 ;  /* 0x0000001326137220 */ /* 0x000fe40000400000 */
[----:B------:R-:W-:Y:S01]  /*1920*/  FFMA.FTZ R40, R40, R13, R40 ;  /* 0x0000000d28287223 */ /* 0x000fe20000010028 */
[----:B------:R-:W-:Y:S01]  /*1930*/  FADD R13, -R6, R22 ;  /* 0x00000016060d7221 */ /* 0x000fe20000000100 */
[----:B------:R-:W-:Y:S01]  /*1940*/  FFMA.FTZ R38, R38, R19, R38 ;  /* 0x0000001326267223 */ /* 0x000fe20000010026 */
[----:B------:R-:W-:Y:S02]  /*1950*/  FADD R22, -R7, R23 ;  /* 0x0000001707167221 */ /* 0x000fe40000000100 */
[----:B------:R-:W-:Y:S01]  /*1960*/  FMUL R13, R34, R13 ;  /* 0x0000000d220d7220 */ /* 0x000fe20000400000 */
[C---:B------:R-:W-:Y:S01]  /*1970*/  FMUL R34, R39.reuse, R26 ;  /* 0x0000001a27227220 */ /* 0x040fe20000400000 */
[----:B------:R-:W-:Y:S01]  /*1980*/  FMUL R22, R39, R22 ;  /* 0x0000001627167220 */ /* 0x000fe20000400000 */
[----:B------:R-:W-:Y:S01]  /*1990*/  FMUL R39, R8, 1.4426950216293334961 ;  /* 0x3fb8aa3b08277820 */ /* 0x000fe20000400000 */
[-CC-:B------:R-:W-:Y:S01]  /*19a0*/  FFMA R19, R13, R10.reuse, R14.reuse ;  /* 0x0000000a0d137223 */ /* 0x180fe2000000000e */
[----:B------:R-:W-:Y:S01]  /*19b0*/  FFMA R10, R45, R10, R14 ;  /* 0x0000000a2d0a7223 */ /* 0x000fe2000000000e */
[-CC-:B------:R-:W-:Y:S01]  /*19c0*/  FFMA R13, R22, R11.reuse, R15.reuse ;  /* 0x0000000b160d7223 */ /* 0x180fe2000000000f */
[----:B------:R-:W-:Y:S01]  /*19d0*/  FFMA R11, R34, R11, R15 ;  /* 0x0000000b220b7223 */ /* 0x000fe2000000000f */
[----:B------:R-:W-:Y:S01]  /*19e0*/  FMUL R42, R19, 1.4426950216293334961 ;  /* 0x3fb8aa3b132a7820 */ /* 0x000fe20000400000 */
[----:B------:R-:W0:Y:S01]  /*19f0*/  MUFU.EX2 R22, R41 ;  /* 0x0000002900167308 */ /* 0x000e220000000800 */
[----:B------:R-:W-:Y:S01]  /*1a00*/  FMUL R44, R13, 1.4426950216293334961 ;  /* 0x3fb8aa3b0d2c7820 */ /* 0x000fe20000400000 */
[----:B------:R-:W-:-:S02]  /*1a10*/  FFMA.FTZ R38, R33, 0.69314718246459960938, R38 ;  /* 0x3f31721821267823 */ /* 0x000fc40000010026 */
[----:B------:R-:W-:Y:S02]  /*1a20*/  FSETP.GEU.AND P1, PT, R42, -126, PT ;  /* 0xc2fc00002a00780b */ /* 0x000fe40003f2e000 */
[----:B------:R-:W-:Y:S01]  /*1a30*/  FSETP.GEU.AND P2, PT, R44, -126, PT ;  /* 0xc2fc00002c00780b */ /* 0x000fe20003f4e000 */
[----:B0-----:R-:W-:Y:S01]  /*1a40*/  @!P0 FMUL R22, R22, R22 ;  /* 0x0000001616168220 */ /* 0x001fe20000400000 */
[----:B------:R-:W-:-:S09]  /*1a50*/  FSETP.GEU.AND P0, PT, R39, -126, PT ;  /* 0xc2fc00002700780b */ /* 0x000fd20003f0e000 */
[----:B------:R-:W-:Y:S01]  /*1a60*/  @!P1 FMUL R42, R42, 0.5 ;  /* 0x3f0000002a2a9820 */ /* 0x000fe20000400000 */
[----:B------:R-:W-:Y:S01]  /*1a70*/  FADD.FTZ.RZ R23, R22, 1 ;  /* 0x3f80000016177421 */ /* 0x000fe2000001c000 */
[----:B------:R-:W-:Y:S02]  /*1a80*/  @!P2 FMUL R44, R44, 0.5 ;  /* 0x3f0000002c2ca820 */ /* 0x000fe40000400000 */
[----:B------:R-:W0:Y:S02]  /*1a90*/  MUFU.EX2 R6, R42 ;  /* 0x0000002a00067308 */ /* 0x000e240000000800 */
[----:B------:R-:W-:-:S04]  /*1aa0*/  IADD3 R23, R23, -0x3f400000, RZ ;  /* 0xc0c0000017177810 */ /* 0x000fc80007ffe0ff */
[----:B------:R-:W-:Y:S02]  /*1ab0*/  LOP3.LUT R23, R23, 0xff800000, RZ, 0xc0, !PT ;  /* 0xff80000017177812 */ /* 0x000fe400078ec0ff */
[----:B------:R-:W1:Y:S01]  /*1ac0*/  MUFU.EX2 R7, R44 ;  /* 0x0000002c00077308 */ /* 0x000e620000000800 */
[----:B------:R-:W-:Y:S01]  /*1ad0*/  @!P0 FMUL R39, R39, 0.5 ;  /* 0x3f00000027278820 */ /* 0x000fe20000400000 */
[----:B------:R-:W-:Y:S01]  /*1ae0*/  IADD3 R27, -R23, 0x40800000, RZ ;  /* 0x40800000171b7810 */ /* 0x000fe20007ffe1ff */
[----:B0-----:R-:W-:-:S04]  /*1af0*/  @!P1 FMUL R6, R6, R6 ;  /* 0x0000000606069220 */ /* 0x001fc80000400000 */
[----:B------:R-:W-:Y:S01]  /*1b00*/  FFMA.FTZ R27, R27, R0, -1 ;  /* 0xbf8000001b1b7423 */ /* 0x000fe20000010000 */
[----:B------:R-:W-:Y:S01]  /*1b10*/  FADD.FTZ.RZ R26, R6, 1 ;  /* 0x3f800000061a7421 */ /* 0x000fe2000001c000 */
[----:B-1----:R-:W-:-:S04]  /*1b20*/  @!P2 FMUL R7, R7, R7 ;  /* 0x000000070707a220 */ /* 0x002fc80000400000 */
[----:B------:R-:W-:Y:S02]  /*1b30*/  IADD3 R41, R26, -0x3f400000, RZ ;  /* 0xc0c000001a297810 */ /* 0x000fe40007ffe0ff */
[----:B------:R-:W-:Y:S01]  /*1b40*/  IADD3 R26, R22, -R23, RZ ;  /* 0x80000017161a7210 */ /* 0x000fe20007ffe0ff */
[----:B------:R-:W-:Y:S01]  /*1b50*/  FADD.FTZ.RZ R14, R7, 1 ;  /* 0x3f800000070e7421 */ /* 0x000fe2000001c000 */
[----:B------:R-:W-:Y:S02]  /*1b60*/  LOP3.LUT R41, R41, 0xff800000, RZ, 0xc0, !PT ;  /* 0xff80000029297812 */ /* 0x000fe400078ec0ff */
[----:B------:R-:W-:Y:S01]  /*1b70*/  I2FP.F32.S32 R23, R23 ;  /* 0x0000001700177245 */ /* 0x000fe20000201400 */
[----:B------:R-:W-:Y:S01]  /*1b80*/  FADD R26, R26, R27 ;  /* 0x0000001b1a1a7221 */ /* 0x000fe20000000000 */
[----:B------:R-:W-:Y:S02]  /*1b90*/  IADD3 R27, -R41, 0x40800000, RZ ;  /* 0x40800000291b7810 */ /* 0x000fe40007ffe1ff */
[----:B------:R-:W-:Y:S01]  /*1ba0*/  IADD3 R14, R14, -0x3f400000, RZ ;  /* 0xc0c000000e0e7810 */ /* 0x000fe20007ffe0ff */
[----:B------:R-:W-:Y:S01]  /*1bb0*/  FFMA.FTZ R15, R26, -R37, 0.10546888411045074463 ;  /* 0x3dd800121a0f7423 */ /* 0x000fe20000010825 */
[----:B------:R-:W-:Y:S01]  /*1bc0*/  IADD3 R34, R6, -R41, RZ ;  /* 0x8000002906227210 */ /* 0x000fe20007ffe0ff */
[----:B------:R-:W-:Y:S01]  /*1bd0*/  FFMA.FTZ R27, R27, R0, -1 ;  /* 0xbf8000001b1b7423 */ /* 0x000fe20000010000 */
[----:B------:R-:W-:Y:S01]  /*1be0*/  LOP3.LUT R14, R14, 0xff800000, RZ, 0xc0, !PT ;  /* 0xff8000000e0e7812 */ /* 0x000fe200078ec0ff */
[----:B------:R-:W-:-:S02]  /*1bf0*/  FFMA.FTZ R15, R26, R15, -0.13229703903198242188 ;  /* 0xbe0778e01a0f7423 */ /* 0x000fc4000001000f */
[----:B------:R-:W-:Y:S01]  /*1c00*/  FADD R34, R34, R27 ;  /* 0x0000001b22227221 */ /* 0x000fe20000000000 */
[----:B------:R-:W-:Y:S01]  /*1c10*/  IADD3 R27, -R14, 0x40800000, RZ ;  /* 0x408000000e1b7810 */ /* 0x000fe20007ffe1ff */
[C---:B------:R-:W-:Y:S01]  /*1c20*/  FFMA.FTZ R15, R26.reuse, R15, 0.14491446316242218018 ;  /* 0x3e1464751a0f7423 */ /* 0x040fe2000001000f */
[----:B------:R-:W-:Y:S02]  /*1c30*/  IADD3 R42, R7, -R14, RZ ;  /* 0x8000000e072a7210 */ /* 0x000fe40007ffe0ff */
[----:B------:R-:W-:Y:S01]  /*1c40*/  I2FP.F32.S32 R14, R14 ;  /* 0x0000000e000e7245 */ /* 0x000fe20000201400 */
[----:B------:R-:W-:Y:S01]  /*1c50*/  FFMA.FTZ R15, R26, R15, -0.16641564667224884033 ;  /* 0xbe2a68dd1a0f7423 */ /* 0x000fe2000001000f */
[----:B------:R-:W-:-:S03]  /*1c60*/  FFMA.FTZ R27, R27, R0, -1 ;  /* 0xbf8000001b1b7423 */ /* 0x000fc60000010000 */
[----:B------:R-:W-:Y:S01]  /*1c70*/  FFMA.FTZ R15, R26, R15, 0.19988867640495300293 ;  /* 0x3e4caf9e1a0f7423 */ /* 0x000fe2000001000f */
[----:B------:R-:W-:Y:S01]  /*1c80*/  FADD R42, R42, R27 ;  /* 0x0000001b2a2a7221 */ /* 0x000fe20000000000 */
[----:B------:R-:W-:Y:S02]  /*1c90*/  FFMA.FTZ R27, R34, -R37, 0.10546888411045074463 ;  /* 0x3dd80012221b7423 */ /* 0x000fe40000010825 */
[----:B------:R-:W-:Y:S02]  /*1ca0*/  FFMA.FTZ R15, R26, R15, -0.25000196695327758789 ;  /* 0xbe8000421a0f7423 */ /* 0x000fe4000001000f */
[----:B------:R-:W-:Y:S02]  /*1cb0*/  FFMA.FTZ R27, R34, R27, -0.13229703903198242188 ;  /* 0xbe0778e0221b7423 */ /* 0x000fe4000001001b */
[----:B------:R-:W-:Y:S02]  /*1cc0*/  FFMA.FTZ R15, R26, R15, 0.33333510160446166992 ;  /* 0x3eaaaae61a0f7423 */ /* 0x000fe4000001000f */
[----:B------:R-:W-:-:S02]  /*1cd0*/  FFMA.FTZ R27, R34, R27, 0.14491446316242218018 ;  /* 0x3e146475221b7423 */ /* 0x000fc4000001001b */
[----:B------:R-:W-:Y:S02]  /*1ce0*/  FFMA.FTZ R15, R26, R15, -0.5 ;  /* 0xbf0000001a0f7423 */ /* 0x000fe4000001000f */
[----:B------:R-:W-:Y:S02]  /*1cf0*/  FFMA.FTZ R45, R34, R27, -0.16641564667224884033 ;  /* 0xbe2a68dd222d7423 */ /* 0x000fe4000001001b */
[----:B------:R-:W-:Y:S02]  /*1d00*/  FMUL R15, R26, R15 ;  /* 0x0000000f1a0f7220 */ /* 0x000fe40000400000 */
[----:B------:R-:W-:Y:S02]  /*1d10*/  FFMA.FTZ R45, R34, R45, 0.19988867640495300293 ;  /* 0x3e4caf9e222d7423 */ /* 0x000fe4000001002d */
[----:B------:R-:W-:Y:S01]  /*1d20*/  FFMA.FTZ R27, R26, R15, R26 ;  /* 0x0000000f1a1b7223 */ /* 0x000fe2000001001a */
[----:B------:R-:W-:Y:S01]  /*1d30*/  FFMA.FTZ R15, R42, -R37, 0.10546888411045074463 ;  /* 0x3dd800122a0f7423 */ /* 0x000fe20000010825 */
[----:B------:R-:W0:Y:S01]  /*1d40*/  MUFU.EX2 R26, R39 ;  /* 0x00000027001a7308 */ /* 0x000e220000000800 */
[----:B------:R-:W-:-:S02]  /*1d50*/  FFMA.FTZ R45, R34, R45, -0.25000196695327758789 ;  /* 0xbe800042222d7423 */ /* 0x000fc4000001002d */
[----:B------:R-:W-:Y:S02]  /*1d60*/  FFMA.FTZ R15, R42, R15, -0.13229703903198242188 ;  /* 0xbe0778e02a0f7423 */ /* 0x000fe4000001000f */
[----:B------:R-:W-:Y:S02]  /*1d70*/  FFMA.FTZ R45, R34, R45, 0.33333510160446166992 ;  /* 0x3eaaaae6222d7423 */ /* 0x000fe4000001002d */
[----:B------:R-:W-:Y:S02]  /*1d80*/  FFMA.FTZ R15, R42, R15, 0.14491446316242218018 ;  /* 0x3e1464752a0f7423 */ /* 0x000fe4000001000f */
[----:B------:R-:W-:Y:S02]  /*1d90*/  FFMA.FTZ R45, R34, R45, -0.5 ;  /* 0xbf000000222d7423 */ /* 0x000fe4000001002d */
[----:B------:R-:W-:Y:S02]  /*1da0*/  FFMA.FTZ R15, R42, R15, -0.16641564667224884033 ;  /* 0xbe2a68dd2a0f7423 */ /* 0x000fe4000001000f */
[----:B------:R-:W-:-:S02]  /*1db0*/  FMUL R45, R34, R45 ;  /* 0x0000002d222d7220 */ /* 0x000fc40000400000 */
[----:B------:R-:W-:Y:S01]  /*1dc0*/  FFMA.FTZ R15, R42, R15, 0.19988867640495300293 ;  /* 0x3e4caf9e2a0f7423 */ /* 0x000fe2000001000f */
[----:B0-----:R-:W-:Y:S01]  /*1dd0*/  @!P0 FMUL R26, R26, R26 ;  /* 0x0000001a1a1a8220 */ /* 0x001fe20000400000 */
[----:B------:R-:W-:Y:S01]  /*1de0*/  FFMA.FTZ R34, R34, R45, R34 ;  /* 0x0000002d22227223 */ /* 0x000fe20000010022 */
[----:B------:R-:W-:Y:S01]  /*1df0*/  FSETP.GEU.AND P0, PT, R46, -126, PT ;  /* 0xc2fc00002e00780b */ /* 0x000fe20003f0e000 */
[----:B------:R-:W-:Y:S01]  /*1e00*/  FFMA.FTZ R15, R42, R15, -0.25000196695327758789 ;  /* 0xbe8000422a0f7423 */ /* 0x000fe2000001000f */
[----:B------:R-:W-:-:S03]  /*1e10*/  FADD.FTZ.RZ R39, R26, 1 ;  /* 0x3f8000001a277421 */ /* 0x000fc6000001c000 */
[C---:B------:R-:W-:Y:S02]  /*1e20*/  FFMA.FTZ R15, R42.reuse, R15, 0.33333510160446166992 ;  /* 0x3eaaaae62a0f7423 */ /* 0x040fe4000001000f */
[----:B------:R-:W-:Y:S02]  /*1e30*/  IADD3 R39, R39, -0x3f400000, RZ ;  /* 0xc0c0000027277810 */ /* 0x000fe40007ffe0ff */
[C---:B------:R-:W-:Y:S02]  /*1e40*/  FFMA.FTZ R15, R42.reuse, R15, -0.5 ;  /* 0xbf0000002a0f7423 */ /* 0x040fe4000001000f */
[----:B------:R-:W-:Y:S02]  /*1e50*/  LOP3.LUT R45, R39, 0xff800000, RZ, 0xc0, !PT ;  /* 0xff800000272d7812 */ /* 0x000fe400078ec0ff */
[----:B------:R-:W-:Y:S01]  /*1e60*/  FMUL R15, R42, R15 ;  /* 0x0000000f2a0f7220 */ /* 0x000fe20000400000 */
[----:B------:R-:W-:Y:S01]  /*1e70*/  @!P0 FMUL R46, R46, 0.5 ;  /* 0x3f0000002e2e8820 */ /* 0x000fe20000400000 */
[----:B------:R-:W-:-:S02]  /*1e80*/  IADD3 R44, R26, -R45, RZ ;  /* 0x8000002d1a2c7210 */ /* 0x000fc40007ffe0ff */
[----:B------:R-:W-:Y:S01]  /*1e90*/  FFMA.FTZ R42, R42, R15, R42 ;  /* 0x0000000f2a2a7223 */ /* 0x000fe2000001002a */
[----:B------:R-:W-:Y:S01]  /*1ea0*/  IADD3 R15, -R45, 0x40800000, RZ ;  /* 0x408000002d0f7810 */ /* 0x000fe20007ffe1ff */
[----:B------:R-:W0:Y:S01]  /*1eb0*/  MUFU.EX2 R39, R46 ;  /* 0x0000002e00277308 */ /* 0x000e220000000800 */
[----:B------:R-:W-:-:S03]  /*1ec0*/  I2FP.F32.S32 R45, R45 ;  /* 0x0000002d002d7245 */ /* 0x000fc60000201400 */
[----:B------:R-:W-:Y:S02]  /*1ed0*/  FFMA.FTZ R15, R15, R0, -1 ;  /* 0xbf8000000f0f7423 */ /* 0x000fe40000010000 */
[----:B------:R-:W-:Y:S02]  /*1ee0*/  FMUL R45, R45, 1.1920928955078125e-07 ;  /* 0x340000002d2d7820 */ /* 0x000fe40000400000 */
[----:B------:R-:W-:-:S04]  /*1ef0*/  FADD R44, R44, R15 ;  /* 0x0000000f2c2c7221 */ /* 0x000fc80000000000 */
[----:B------:R-:W-:Y:S01]  /*1f00*/  FFMA.FTZ R15, R44, -R37, 0.10546888411045074463 ;  /* 0x3dd800122c0f7423 */ /* 0x000fe20000010825 */
[----:B0-----:R-:W-:-:S03]  /*1f10*/  @!P0 FMUL R39, R39, R39 ;  /* 0x0000002727278220 */ /* 0x001fc60000400000 */
[----:B------:R-:W-:-:S04]  /*1f20*/  FFMA.FTZ R15, R44, R15, -0.13229703903198242188 ;  /* 0xbe0778e02c0f7423 */ /* 0x000fc8000001000f */
[----:B------:R-:W-:-:S04]  /*1f30*/  FFMA.FTZ R15, R44, R15, 0.14491446316242218018 ;  /* 0x3e1464752c0f7423 */ /* 0x000fc8000001000f */
[----:B------:R-:W-:-:S04]  /*1f40*/  FFMA.FTZ R15, R44, R15, -0.16641564667224884033 ;  /* 0xbe2a68dd2c0f7423 */ /* 0x000fc8000001000f */
[----:B------:R-:W-:-:S04]  /*1f50*/  FFMA.FTZ R15, R44, R15, 0.19988867640495300293 ;  /* 0x3e4caf9e2c0f7423 */ /* 0x000fc8000001000f */
[----:B------:R-:W-:-:S04]  /*1f60*/  FFMA.FTZ R15, R44, R15, -0.25000196695327758789 ;  /* 0xbe8000422c0f7423 */ /* 0x000fc8000001000f */
[----:B------:R-:W-:-:S04]  /*1f70*/  FFMA.FTZ R15, R44, R15, 0.33333510160446166992 ;  /* 0x3eaaaae62c0f7423 */ /* 0x000fc8000001000f */
[----:B------:R-:W-:-:S04]  /*1f80*/  FFMA.FTZ R15, R44, R15, -0.5 ;  /* 0xbf0000002c0f7423 */ /* 0x000fc8000001000f */
[----:B------:R-:W-:-:S04]  /*1f90*/  FMUL R15, R44, R15 ;  /* 0x0000000f2c0f7220 */ /* 0x000fc80000400000 */
[----:B------:R-:W-:Y:S01]  /*1fa0*/  FFMA.FTZ R44, R44, R15, R44 ;  /* 0x0000000f2c2c7223 */ /* 0x000fe2000001002c */
[----:B------:R-:W-:Y:S01]  /*1fb0*/  FMUL R15, R24, 1.1920928955078125e-07 ;  /* 0x34000000180f7820 */ /* 0x000fe20000400000 */
[----:B------:R-:W-:-:S03]  /*1fc0*/  FADD.FTZ.RZ R24, R39, 1 ;  /* 0x3f80000027187421 */ /* 0x000fc6000001c000 */
[----:B------:R-:W-:Y:S02]  /*1fd0*/  FFMA.FTZ R15, R15, 0.69314718246459960938, R40 ;  /* 0x3f3172180f0f7823 */ /* 0x000fe40000010028 */
[----:B------:R-:W-:-:S04]  /*1fe0*/  IADD3 R24, R24, -0x3f400000, RZ ;  /* 0xc0c0000018187810 */ /* 0x000fc80007ffe0ff */
[----:B------:R-:W-:Y:S01]  /*1ff0*/  LOP3.LUT R40, R24, 0xff800000, RZ, 0xc0, !PT ;  /* 0xff80000018287812 */ /* 0x000fe200078ec0ff */
[----:B------:R-:W-:-:S03]  /*2000*/  FMUL R24, R23, 1.1920928955078125e-07 ;  /* 0x3400000017187820 */ /* 0x000fc60000400000 */
[----:B------:R-:W-:Y:S01]  /*2010*/  IADD3 R33, -R40, 0x40800000, RZ ;  /* 0x4080000028217810 */ /* 0x000fe20007ffe1ff */
[----:B------:R-:W-:Y:S01]  /*2020*/  FFMA.FTZ R27, R24, 0.69314718246459960938, R27 ;  /* 0x3f317218181b7823 */ /* 0x000fe2000001001b */
[----:B------:R-:W-:-:S03]  /*2030*/  IADD3 R46, R39, -R40, RZ ;  /* 0x80000028272e7210 */ /* 0x000fc60007ffe0ff */
[----:B------:R-:W-:-:S04]  /*2040*/  FFMA.FTZ R33, R33, R0, -1 ;  /* 0xbf80000021217423 */ /* 0x000fc80000010000 */
        /* <DEDUP_REMOVED lines=14> */
[----:B------:R-:W-:Y:S01]  /*2130*/  FMUL R23, R14, 1.1920928955078125e-07 ;  /* 0x340000000e177820 */ /* 0x000fe20000400000 */
[----:B0-----:R-:W-:Y:S01]  /*2140*/  @!P0 FMUL R24, R24, R24 ;  /* 0x0000001818188220 */ /* 0x001fe20000400000 */
[----:B------:R-:W-:Y:S01]  /*2150*/  ISETP.GE.U32.AND P0, PT, R50, 0x7f800000, PT ;  /* 0x7f8000003200780c */ /* 0x000fe20003f06070 */
[----:B------:R-:W-:Y:S01]  /*2160*/  FFMA.FTZ R46, R46, R47, R46 ;  /* 0x0000002f2e2e7223 */ /* 0x000fe2000001002e */
[----:B------:R-:W-:Y:S01]  /*2170*/  FFMA.FTZ R14, R23, 0.69314718246459960938, R42 ;  /* 0x3f317218170e7823 */ /* 0x000fe2000001002a */
[----:B------:R-:W-:-:S05]  /*2180*/  FADD.FTZ.RZ R23, R24, 1 ;  /* 0x3f80000018177421 */ /* 0x000fca000001c000 */
[----:B------:R-:W-:Y:S01]  /*2190*/  IADD3 R33, R23, -0x3f400000, RZ ;  /* 0xc0c0000017217810 */ /* 0x000fe20007ffe0ff */
[----:B------:R-:W-:-:S03]  /*21a0*/  FFMA.FTZ R23, R45, 0.69314718246459960938, R44 ;  /* 0x3f3172182d177823 */ /* 0x000fc6000001002c */
[----:B------:R-:W-:Y:S01]  /*21b0*/  LOP3.LUT R45, R33, 0xff800000, RZ, 0xc0, !PT ;  /* 0xff800000212d7812 */ /* 0x000fe200078ec0ff */
[----:B------:R-:W-:Y:S06]  /*21c0*/  @!P0 BRA `(.L_x_11) ;  /* 0x0000000000148947 */ /* 0x000fec0003800000 */
[----:B------:R-:W-:-:S13]  /*21d0*/  ISETP.GE.AND P0, PT, R50, -0x407fffff, PT ;  /* 0xbf8000013200780c */ /* 0x000fda0003f06270 */
[----:B------:R-:W-:-:S05]  /*21e0*/  @P0 MOV R33, 0x7f800000 ;  /* 0x7f80000000210802 */ /* 0x000fca0000000f00 */
[C---:B------:R-:W-:Y:S01]  /*21f0*/  @P0 FFMA.FTZ R52, R50.reuse, R33, +INF ;  /* 0x7f80000032340423 */ /* 0x040fe20000010021 */
[----:B------:R-:W-:-:S04]  /*2200*/  FSETP.NEU.AND P0, PT, R50, RZ, PT ;  /* 0x000000ff3200720b */ /* 0x000fc80003f0d000 */
[----:B------:R-:W-:-:S09]  /*2210*/  FSEL R52, R52, -RZ, P0 ;  /* 0x800000ff34347208 */ /* 0x000fd20000000000 */
.L_x_11:
[----:B------:R-:W-:Y:S05]  /*2220*/  BSYNC B0 ;  /* 0x0000000000007941 */ /* 0x000fea0003800000 */
.L_x_10:
[----:B------:R-:W-:Y:S01]  /*2230*/  IADD3 R33, -R45, 0x40800000, RZ ;  /* 0x408000002d217810 */ /* 0x000fe20007ffe1ff */
[----:B------:R-:W-:Y:S01]  /*2240*/  FMUL R47, R11, 1.4426950216293334961 ;  /* 0x3fb8aa3b0b2f7820 */ /* 0x000fe20000400000 */
[----:B------:R-:W-:Y:S01]  /*2250*/  ISETP.GE.U32.AND P2, PT, R54, 0x7f800000, PT ;  /* 0x7f8000003600780c */ /* 0x000fe20003f46070 */
[----:B------:R-:W-:Y:S01]  /*2260*/  BSSY B0, `(.L_x_12) ;  /* 0x000002f000007945 */ /* 0x000fe20003800000 */
[----:B------:R-:W-:Y:S01]  /*2270*/  I2FP.F32.S32 R51, R51 ;  /* 0x0000003300337245 */ /* 0x000fe20000201400 */
[----:B------:R-:W-:Y:S01]  /*2280*/  FFMA.FTZ R42, R33, R0, -1 ;  /* 0xbf800000212a7423 */ /* 0x000fe20000010000 */
[----:B------:R-:W-:Y:S02]  /*2290*/  IADD3 R33, R24, -R45, RZ ;  /* 0x8000002d18217210 */ /* 0x000fe40007ffe0ff */
[----:B------:R-:W-:Y:S01]  /*22a0*/  FSETP.GEU.AND P0, PT, R47, -126, PT ;  /* 0xc2fc00002f00780b */ /* 0x000fe20003f0e000 */
[----:B------:R-:W-:Y:S01]  /*22b0*/  FMUL R50, R51, 1.1920928955078125e-07 ;  /* 0x3400000033327820 */ /* 0x000fe20000400000 */
[----:B------:R-:W-:Y:S01]  /*22c0*/  ISETP.GE.U32.AND P3, PT, R21, 0x7f800000, PT ;  /* 0x7f8000001500780c */ /* 0x000fe20003f66070 */
[----:B------:R-:W-:Y:S01]  /*22d0*/  FADD R42, R33, R42 ;  /* 0x0000002a212a7221 */ /* 0x000fe20000000000 */
[----:B------:R-:W-:Y:S01]  /*22e0*/  ISETP.GE.U32.AND P1, PT, R22, 0x7f800000, PT ;  /* 0x7f8000001600780c */ /* 0x000fe20003f26070 */
[----:B------:R-:W-:-:S02]  /*22f0*/  FFMA.FTZ R49, R50, 0.69314718246459960938, R49 ;  /* 0x3f31721832317823 */ /* 0x000fc40000010031 */
[----:B------:R-:W-:-:S04]  /*2300*/  FFMA.FTZ R33, R42, -R37, 0.10546888411045074463 ;  /* 0x3dd800122a217423 */ /* 0x000fc80000010825 */
[C---:B------:R-:W-:Y:S02]  /*2310*/  FFMA.FTZ R33, R42.reuse, R33, -0.13229703903198242188 ;  /* 0xbe0778e02a217423 */ /* 0x040fe40000010021 */
[----:B------:R-:W-:Y:S02]  /*2320*/  @!P0 FMUL R47, R47, 0.5 ;  /* 0x3f0000002f2f8820 */ /* 0x000fe40000400000 */
[----:B------:R-:W-:-:S04]  /*2330*/  FFMA.FTZ R33, R42, R33, 0.14491446316242218018 ;  /* 0x3e1464752a217423 */ /* 0x000fc80000010021 */
[----:B------:R-:W-:-:S04]  /*2340*/  FFMA.FTZ R33, R42, R33, -0.16641564667224884033 ;  /* 0xbe2a68dd2a217423 */ /* 0x000fc80000010021 */
[C---:B------:R-:W-:Y:S02]  /*2350*/  FFMA.FTZ R53, R42.reuse, R33, 0.19988867640495300293 ;  /* 0x3e4caf9e2a357423 */ /* 0x040fe40000010021 */
[----:B------:R-:W0:Y:S02]  /*2360*/  MUFU.EX2 R33, R47 ;  /* 0x0000002f00217308 */ /* 0x000e240000000800 */
[----:B------:R-:W-:-:S04]  /*2370*/  FFMA.FTZ R53, R42, R53, -0.25000196695327758789 ;  /* 0xbe8000422a357423 */ /* 0x000fc80000010035 */
[----:B------:R-:W-:-:S04]  /*2380*/  FFMA.FTZ R53, R42, R53, 0.33333510160446166992 ;  /* 0x3eaaaae62a357423 */ /* 0x000fc80000010035 */
[----:B------:R-:W-:-:S04]  /*2390*/  FFMA.FTZ R53, R42, R53, -0.5 ;  /* 0xbf0000002a357423 */ /* 0x000fc80000010035 */
[----:B------:R-:W-:Y:S01]  /*23a0*/  FMUL R53, R42, R53 ;  /* 0x000000352a357220 */ /* 0x000fe20000400000 */
[----:B0-----:R-:W-:Y:S01]  /*23b0*/  @!P0 FMUL R33, R33, R33 ;  /* 0x0000002121218220 */ /* 0x001fe20000400000 */
[----:B------:R-:W-:Y:S02]  /*23c0*/  ISETP.GE.U32.AND P0, PT, R20, 0x7f800000, PT ;  /* 0x7f8000001400780c */ /* 0x000fe40003f06070 */
[----:B------:R-:W-:Y:S01]  /*23d0*/  FFMA.FTZ R42, R42, R53, R42 ;  /* 0x000000352a2a7223 */ /* 0x000fe2000001002a */
[----:B------:R-:W-:-:S05]  /*23e0*/  FADD.FTZ.RZ R44, R33, 1 ;  /* 0x3f800000212c7421 */ /* 0x000fca000001c000 */
[----:B------:R-:W-:-:S04]  /*23f0*/  IADD3 R44, R44, -0x3f400000, RZ ;  /* 0xc0c000002c2c7810 */ /* 0x000fc80007ffe0ff */
[----:B------:R-:W-:-:S04]  /*2400*/  LOP3.LUT R44, R44, 0xff800000, RZ, 0xc0, !PT ;  /* 0xff8000002c2c7812 */ /* 0x000fc800078ec0ff */
[----:B------:R-:W-:-:S05]  /*2410*/  IADD3 R53, -R44, 0x40800000, RZ ;  /* 0x408000002c357810 */ /* 0x000fca0007ffe1ff */
[----:B------:R-:W-:Y:S01]  /*2420*/  FFMA.FTZ R53, R53, R0, -1 ;  /* 0xbf80000035357423 */ /* 0x000fe20000010000 */
[----:B------:R-:W-:-:S05]  /*2430*/  IADD3 R0, R33, -R44, RZ ;  /* 0x8000002c21007210 */ /* 0x000fca0007ffe0ff */
        /* <DEDUP_REMOVED lines=11> */
[----:B------:R-:W-:Y:S06]  /*24f0*/  @!P2 BRA `(.L_x_13) ;  /* 0x000000000014a947 */ /* 0x000fec0003800000 */
[----:B------:R-:W-:-:S13]  /*2500*/  ISETP.GE.AND P2, PT, R54, -0x407fffff, PT ;  /* 0xbf8000013600780c */ /* 0x000fda0003f46270 */
[----:B------:R-:W-:-:S05]  /*2510*/  @P2 MOV R37, 0x7f800000 ;  /* 0x7f80000000252802 */ /* 0x000fca0000000f00 */
[C---:B------:R-:W-:Y:S01]  /*2520*/  @P2 FFMA.FTZ R49, R54.reuse, R37, +INF ;  /* 0x7f80000036312423 */ /* 0x040fe20000010025 */
[----:B------:R-:W-:-:S04]  /*2530*/  FSETP.NEU.AND P2, PT, R54, RZ, PT ;  /* 0x000000ff3600720b */ /* 0x000fc80003f4d000 */
[----:B------:R-:W-:-:S09]  /*2540*/  FSEL R49, R49, -RZ, P2 ;  /* 0x800000ff31317208 */ /* 0x000fd20001000000 */
.L_x_13:
[----:B------:R-:W-:Y:S05]  /*2550*/  BSYNC B0 ;  /* 0x0000000000007941 */ /* 0x000fea0003800000 */
.L_x_12:
[----:B------:R-:W-:Y:S04]  /*2560*/  BSSY B0, `(.L_x_14) ;  /* 0x0000007000007945 */ /* 0x000fe80003800000 */
[----:B------:R-:W-:Y:S05]  /*2570*/  @!P3 BRA `(.L_x_15) ;  /* 0x000000000014b947 */ /* 0x000fea0003800000 */
[----:B------:R-:W-:-:S13]  /*2580*/  ISETP.GE.AND P2, PT, R21, -0x407fffff, PT ;  /* 0xbf8000011500780c */ /* 0x000fda0003f46270 */
[----:B------:R-:W-:-:S05]  /*2590*/  @P2 MOV R50, 0x7f800000 ;  /* 0x7f80000000322802 */ /* 0x000fca0000000f00 */
[C---:B------:R-:W-:Y:S01]  /*25a0*/  @P2 FFMA.FTZ R15, R21.reuse, R50, +INF ;  /* 0x7f800000150f2423 */ /* 0x040fe20000010032 */
[----:B------:R-:W-:-:S04]  /*25b0*/  FSETP.NEU.AND P2, PT, R21, RZ, PT ;  /* 0x000000ff1500720b */ /* 0x000fc80003f4d000 */
[----:B------:R-:W-:-:S09]  /*25c0*/  FSEL R15, R15, -RZ, P2 ;  /* 0x800000ff0f0f7208 */ /* 0x000fd20001000000 */
.L_x_15:
[----:B------:R-:W-:Y:S05]  /*25d0*/  BSYNC B0 ;  /* 0x0000000000007941 */ /* 0x000fea0003800000 */
.L_x_14:
[----:B------:R-:W-:Y:S04]  /*25e0*/  BSSY B0, `(.L_x_16) ;  /* 0x0000007000007945 */ /* 0x000fe80003800000 */
[----:B------:R-:W-:Y:S05]  /*25f0*/  @!P0 BRA `(.L_x_17) ;  /* 0x0000000000148947 */ /* 0x000fea0003800000 */
[----:B------:R-:W-:-:S13]  /*2600*/  ISETP.GE.AND P0, PT, R20, -0x407fffff, PT ;  /* 0xbf8000011400780c */ /* 0x000fda0003f06270 */
[----:B------:R-:W-:-:S05]  /*2610*/  @P0 MOV R21, 0x7f800000 ;  /* 0x7f80000000150802 */ /* 0x000fca0000000f00 */
[C---:B------:R-:W-:Y:S01]  /*2620*/  @P0 FFMA.FTZ R38, R20.reuse, R21, +INF ;  /* 0x7f80000014260423 */ /* 0x040fe20000010015 */
[----:B------:R-:W-:-:S04]  /*2630*/  FSETP.NEU.AND P0, PT, R20, RZ, PT ;  /* 0x000000ff1400720b */ /* 0x000fc80003f0d000 */
[----:B------:R-:W-:-:S09]  /*2640*/  FSEL R38, R38, -RZ, P0 ;  /* 0x800000ff26267208 */ /* 0x000fd20000000000 */
.L_x_17:
[----:B------:R-:W-:Y:S05]  /*2650*/  BSYNC B0 ;  /* 0x0000000000007941 */ /* 0x000fea0003800000 */
.L_x_16:
[----:B------:R-:W-:Y:S04]  /*2660*/  BSSY B0, `(.L_x_18) ;  /* 0x0000007000007945 */ /* 0x000fe80003800000 */
[----:B------:R-:W-:Y:S05]  /*2670*/  @!P1 BRA `(.L_x_19) ;  /* 0x0000000000149947 */ /* 0x000fea0003800000 */
[----:B------:R-:W-:-:S13]  /*2680*/  ISETP.GE.AND P0, PT, R22, -0x407fffff, PT ;  /* 0xbf8000011600780c */ /* 0x000fda0003f06270 */
[----:B------:R-:W-:-:S05]  /*2690*/  @P0 MOV R21, 0x7f800000 ;  /* 0x7f80000000150802 */ /* 0x000fca0000000f00 */
[C---:B------:R-:W-:Y:S01]  /*26a0*/  @P0 FFMA.FTZ R27, R22.reuse, R21, +INF ;  /* 0x7f800000161b0423 */ /* 0x040fe20000010015 */
[----:B------:R-:W-:-:S04]  /*26b0*/  FSETP.NEU.AND P0, PT, R22, RZ, PT ;  /* 0x000000ff1600720b */ /* 0x000fc80003f0d000 */
[----:B------:R-:W-:-:S09]  /*26c0*/  FSEL R27, R27, -RZ, P0 ;  /* 0x800000ff1b1b7208 */ /* 0x000fd20000000000 */
.L_x_19:
[----:B------:R-:W-:Y:S05]  /*26d0*/  BSYNC B0 ;  /* 0x0000000000007941 */ /* 0x000fea0003800000 */
.L_x_18:
[----:B------:R-:W-:Y:S01]  /*26e0*/  ISETP.GE.U32.AND P6, PT, R6, 0x7f800000, PT ;  /* 0x7f8000000600780c */ /* 0x000fe20003fc6070 */
[----:B------:R-:W-:Y:S01]  /*26f0*/  BSSY B0, `(.L_x_20) ;  /* 0x0000019000007945 */ /* 0x000fe20003800000 */
[----:B------:R-:W-:Y:S02]  /*2700*/  I2FP.F32.S32 R40, R40 ;  /* 0x0000002800287245 */ /* 0x000fe40000201400 */
[----:B------:R-:W-:Y:S02]  /*2710*/  I2FP.F32.S32 R45, R45 ;  /* 0x0000002d002d7245 */ /* 0x000fe40000201400 */
[----:B------:R-:W-:Y:S01]  /*2720*/  I2FP.F32.S32 R44, R44 ;  /* 0x0000002c002c7245 */ /* 0x000fe20000201400 */
[----:B------:R-:W-:Y:S01]  /*2730*/  FMUL R21, R40, 1.1920928955078125e-07 ;  /* 0x3400000028157820 */ /* 0x000fe20000400000 */
[----:B------:R-:W-:Y:S01]  /*2740*/  I2FP.F32.S32 R41, R41 ;  /* 0x0000002900297245 */ /* 0x000fe20000201400 */
[----:B------:R-:W-:Y:S01]  /*2750*/  FMUL R45, R45, 1.1920928955078125e-07 ;  /* 0x340000002d2d7820 */ /* 0x000fe20000400000 */
[----:B------:R-:W-:Y:S01]  /*2760*/  FSETP.GT.AND P0, PT, R28, 20, PT ;  /* 0x41a000001c00780b */ /* 0x000fe20003f04000 */
[----:B------:R-:W-:Y:S01]  /*2770*/  FMUL R37, R44, 1.1920928955078125e-07 ;  /* 0x340000002c257820 */ /* 0x000fe20000400000 */
[----:B------:R-:W-:Y:S01]  /*2780*/  FFMA.FTZ R22, R21, 0.69314718246459960938, R46 ;  /* 0x3f31721815167823 */ /* 0x000fe2000001002e */
[----:B------:R-:W-:Y:S01]  /*2790*/  FMUL R41, R41, 1.1920928955078125e-07 ;  /* 0x3400000029297820 */ /* 0x000fe20000400000 */
[----:B------:R-:W-:Y:S01]  /*27a0*/  ISETP.GE.U32.AND P1, PT, R7, 0x7f800000, PT ;  /* 0x7f8000000700780c */ /* 0x000fe20003f26070 */
[----:B------:R-:W-:Y:S01]  /*27b0*/  FFMA.FTZ R21, R45, 0.69314718246459960938, R42 ;  /* 0x3f3172182d157823 */ /* 0x000fe2000001002a */
[----:B------:R-:W-:Y:S01]  /*27c0*/  ISETP.GE.U32.AND P2, PT, R26, 0x7f800000, PT ;  /* 0x7f8000001a00780c */ /* 0x000fe20003f46070 */
[----:B------:R-:W-:Y:S01]  /*27d0*/  FFMA.FTZ R20, R37, 0.69314718246459960938, R0 ;  /* 0x3f31721825147823 */ /* 0x000fe20000010000 */
[----:B------:R-:W-:Y:S01]  /*27e0*/  ISETP.GE.U32.AND P3, PT, R39, 0x7f800000, PT ;  /* 0x7f8000002700780c */ /* 0x000fe20003f66070 */
[----:B------:R-:W-:Y:S01]  /*27f0*/  FFMA.FTZ R34, R41, 0.69314718246459960938, R34 ;  /* 0x3f31721829227823 */ /* 0x000fe20000010022 */
[----:B------:R-:W-:-:S02]  /*2800*/  ISETP.GE.U32.AND P4, PT, R24, 0x7f800000, PT ;  /* 0x7f8000001800780c */ /* 0x000fc40003f86070 */
[----:B------:R-:W-:Y:S01]  /*2810*/  ISETP.GE.U32.AND P5, PT, R33, 0x7f800000, PT ;  /* 0x7f8000002100780c */ /* 0x000fe20003fa6070 */
[----:B------:R-:W-:-:S12]  /*2820*/  @!P6 BRA `(.L_x_21) ;  /* 0x000000000014e947 */ /* 0x000fd80003800000 */
[----:B------:R-:W-:-:S13]  /*2830*/  ISETP.GE.AND P6, PT, R6, -0x407fffff, PT ;  /* 0xbf8000010600780c */ /* 0x000fda0003fc6270 */
[----:B------:R-:W-:-:S05]  /*2840*/  @P6 MOV R37, 0x7f800000 ;  /* 0x7f80000000256802 */ /* 0x000fca0000000f00 */
[C---:B------:R-:W-:Y:S01]  /*2850*/  @P6 FFMA.FTZ R34, R6.reuse, R37, +INF ;  /* 0x7f80000006226423 */ /* 0x040fe20000010025 */
[----:B------:R-:W-:-:S04]  /*2860*/  FSETP.NEU.AND P6, PT, R6, RZ, PT ;  /* 0x000000ff0600720b */ /* 0x000fc80003fcd000 */
[----:B------:R-:W-:-:S09]  /*2870*/  FSEL R34, R34, -RZ, P6 ;  /* 0x800000ff22227208 */ /* 0x000fd20003000000 */
.L_x_21:
[----:B------:R-:W-:Y:S05]  /*2880*/  BSYNC B0 ;  /* 0x0000000000007941 */ /* 0x000fea0003800000 */
.L_x_20:
[----:B------:R-:W-:Y:S04]  /*2890*/  BSSY B0, `(.L_x_22) ;  /* 0x0000007000007945 */ /* 0x000fe80003800000 */
[----:B------:R-:W-:Y:S05]  /*28a0*/  @!P1 BRA `(.L_x_23) ;  /* 0x0000000000149947 */ /* 0x000fea0003800000 */
[C---:B------:R-:W-:Y:S02]  /*28b0*/  ISETP.GE.AND P1, PT, R7.reuse, -0x407fffff, PT ;  /* 0xbf8000010700780c */ /* 0x040fe40003f26270 */
[----:B------:R-:W-:-:S11]  /*28c0*/  FSETP.NEU.AND P6, PT, R7, RZ, PT ;  /* 0x000000ff0700720b */ /* 0x000fd60003fcd000 */
[----:B------:R-:W-:-:S05]  /*28d0*/  @P1 MOV R0, 0x7f800000 ;  /* 0x7f80000000001802 */ /* 0x000fca0000000f00 */
[----:B------:R-:W-:-:S05]  /*28e0*/  @P1 FFMA.FTZ R14, R7, R0, +INF ;  /* 0x7f800000070e1423 */ /* 0x000fca0000010000 */
[----:B------:R-:W-:-:S07]  /*28f0*/  FSEL R14, R14, -RZ, P6 ;  /* 0x800000ff0e0e7208 */ /* 0x000fce0003000000 */
.L_x_23:
[----:B------:R-:W-:Y:S05]  /*2900*/  BSYNC B0 ;  /* 0x0000000000007941 */ /* 0x000fea0003800000 */
.L_x_22:
[----:B------:R-:W-:Y:S04]  /*2910*/  BSSY B0, `(.L_x_24) ;  /* 0x0000007000007945 */ /* 0x000fe80003800000 */
[----:B------:R-:W-:Y:S05]  /*2920*/  @!P2 BRA `(.L_x_25) ;  /* 0x000000000014a947 */ /* 0x000fea0003800000 */
[C---:B------:R-:W-:Y:S02]  /*2930*/  ISETP.GE.AND P1, PT, R26.reuse, -0x407fffff, PT ;  /* 0xbf8000011a00780c */ /* 0x040fe40003f26270 */
[----:B------:R-:W-:-:S11]  /*2940*/  FSETP.NEU.AND P2, PT, R26, RZ, PT ;  /* 0x000000ff1a00720b */ /* 0x000fd60003f4d000 */
[----:B------:R-:W-:-:S05]  /*2950*/  @P1 MOV R7, 0x7f800000 ;  /* 0x7f80000000071802 */ /* 0x000fca0000000f00 */
[----:B------:R-:W-:-:S05]  /*2960*/  @P1 FFMA.FTZ R23, R26, R7, +INF ;  /* 0x7f8000001a171423 */ /* 0x000fca0000010007 */
[----:B------:R-:W-:-:S07]  /*2970*/  FSEL R23, R23, -RZ, P2 ;  /* 0x800000ff17177208 */ /* 0x000fce0001000000 */
.L_x_25:
[----:B------:R-:W-:Y:S05]  /*2980*/  BSYNC B0 ;  /* 0x0000000000007941 */ /* 0x000fea0003800000 */
.L_x_24:
[----:B------:R-:W-:Y:S04]  /*2990*/  BSSY B0, `(.L_x_26) ;  /* 0x0000007000007945 */ /* 0x000fe80003800000 */
[----:B------:R-:W-:Y:S05]  /*29a0*/  @!P3 BRA `(.L_x_27) ;  /* 0x000000000014b947 */ /* 0x000fea0003800000 */
[C---:B------:R-:W-:Y:S02]  /*29b0*/  ISETP.GE.AND P1, PT, R39.reuse, -0x407fffff, PT ;  /* 0xbf8000012700780c */ /* 0x040fe40003f26270 */
[----:B------:R-:W-:-:S11]  /*29c0*/  FSETP.NEU.AND P2, PT, R39, RZ, PT ;  /* 0x000000ff2700720b */ /* 0x000fd60003f4d000 */
[----:B------:R-:W-:-:S05]  /*29d0*/  @P1 MOV R0, 0x7f800000 ;  /* 0x7f80000000001802 */ /* 0x000fca0000000f00 */
[----:B------:R-:W-:-:S05]  /*29e0*/  @P1 FFMA.FTZ R22, R39, R0, +INF ;  /* 0x7f80000027161423 */ /* 0x000fca0000010000 */
[----:B------:R-:W-:-:S07]  /*29f0*/  FSEL R22, R22, -RZ, P2 ;  /* 0x800000ff16167208 */ /* 0x000fce0001000000 */
.L_x_27:
[----:B------:R-:W-:Y:S05]  /*2a00*/  BSYNC B0 ;  /* 0x0000000000007941 */ /* 0x000fea0003800000 */
.L_x_26:
[----:B------:R-:W-:Y:S04]  /*2a10*/  BSSY B0, `(.L_x_28) ;  /* 0x0000007000007945 */ /* 0x000fe80003800000 */
[----:B------:R-:W-:Y:S05]  /*2a20*/  @!P4 BRA `(.L_x_29) ;  /* 0x000000000014c947 */ /* 0x000fea0003800000 */
[C---:B------:R-:W-:Y:S02]  /*2a30*/  ISETP.GE.AND P1, PT, R24.reuse, -0x407fffff, PT ;  /* 0xbf8000011800780c */ /* 0x040fe40003f26270 */
[----:B------:R-:W-:-:S11]  /*2a40*/  FSETP.NEU.AND P2, PT, R24, RZ, PT ;  /* 0x000000ff1800720b */ /* 0x000fd60003f4d000 */
[----:B------:R-:W-:-:S05]  /*2a50*/  @P1 MOV R7, 0x7f800000 ;  /* 0x7f80000000071802 */ /* 0x000fca0000000f00 */
[----:B------:R-:W-:-:S05]  /*2a60*/  @P1 FFMA.FTZ R21, R24, R7, +INF ;  /* 0x7f80000018151423 */ /* 0x000fca0000010007 */
[----:B------:R-:W-:-:S07]  /*2a70*/  FSEL R21, R21, -RZ, P2 ;  /* 0x800000ff15157208 */ /* 0x000fce0001000000 */
.L_x_29:
[----:B------:R-:W-:Y:S05]  /*2a80*/  BSYNC B0 ;  /* 0x0000000000007941 */ /* 0x000fea0003800000 */
.L_x_28:
[----:B------:R-:W-:Y:S04]  /*2a90*/  BSSY B0, `(.L_x_30) ;  /* 0x0000007000007945 */ /* 0x000fe80003800000 */
[----:B------:R-:W-:Y:S05]  /*2aa0*/  @!P5 BRA `(.L_x_31) ;  /* 0x000000000014d947 */ /* 0x000fea0003800000 */
[C---:B------:R-:W-:Y:S02]  /*2ab0*/  ISETP.GE.AND P1, PT, R33.reuse, -0x407fffff, PT ;  /* 0xbf8000012100780c */ /* 0x040fe40003f26270 */
[----:B------:R-:W-:-:S11]  /*2ac0*/  FSETP.NEU.AND P2, PT, R33, RZ, PT ;  /* 0x000000ff2100720b */ /* 0x000fd60003f4d000 */
[----:B------:R-:W-:-:S05]  /*2ad0*/  @P1 MOV R0, 0x7f800000 ;  /* 0x7f80000000001802 */ /* 0x000fca0000000f00 */
[----:B------:R-:W-:-:S05]  /*2ae0*/  @P1 FFMA.FTZ R20, R33, R0, +INF ;  /* 0x7f80000021141423 */ /* 0x000fca0000010000 */
[----:B------:R-:W-:-:S07]  /*2af0*/  FSEL R20, R20, -RZ, P2 ;  /* 0x800000ff14147208 */ /* 0x000fce0001000000 */
.L_x_31:
[----:B------:R-:W-:Y:S05]  /*2b00*/  BSYNC B0 ;  /* 0x0000000000007941 */ /* 0x000fea0003800000 */
.L_x_30:
[----:B------:R-:W-:Y:S01]  /*2b10*/  FSEL R25, R28, R25, P0 ;  /* 0x000000191c197208 */ /* 0x000fe20000000000 */
[----:B------:R-:W-:Y:S01]  /*2b20*/  BSSY B0, `(.L_x_32) ;  /* 0x0000018000007945 */ /* 0x000fe20003800000 */
[----:B------:R-:W-:Y:S02]  /*2b30*/  FSETP.GT.AND P0, PT, R29, 20, PT ;  /* 0x41a000001d00780b */ /* 0x000fe40003f04000 */
[----:B------:R-:W-:Y:S01]  /*2b40*/  FSETP.GT.AND P2, PT, R30, 20, PT ;  /* 0x41a000001e00780b */ /* 0x000fe20003f44000 */
[----:B------:R-:W-:Y:S01]  /*2b50*/  FADD.FTZ R26, |R25|, -RZ ;  /* 0x800000ff191a7221 */ /* 0x000fe20000010200 */
[----:B------:R-:W-:-:S04]  /*2b60*/  FSEL R6, R29, R48, P0 ;  /* 0x000000301d067208 */ /* 0x000fc80000000000 */
[----:B------:R-:W-:-:S13]  /*2b70*/  FSETP.GE.AND P1, PT, R26, 0.60000002384185791016, PT ;  /* 0x3f19999a1a00780b */ /* 0x000fda0003f26000 */
[----:B------:R-:W-:Y:S05]  /*2b80*/  @!P1 BRA `(.L_x_33) ;  /* 0x0000000000289947 */ /* 0x000fea0003800000 */
[C---:B------:R-:W-:Y:S01]  /*2b90*/  FMUL R0, R26.reuse, 2.8853900432586669922 ;  /* 0x4038aa3b1a007820 */ /* 0x040fe20000400000 */
[----:B------:R-:W-:Y:S01]  /*2ba0*/  HFMA2.MMA R7, -RZ, RZ, 1.875, 0 ;  /* 0x3f800000ff077435 */ /* 0x000fe200000001ff */
[----:B------:R-:W-:-:S04]  /*2bb0*/  FSETP.GE.AND P0, PT, R26, 9.010913848876953125, PT ;  /* 0x41102cb41a00780b */ /* 0x000fc80003f06000 */
[----:B------:R-:W0:Y:S02]  /*2bc0*/  MUFU.EX2 R0, R0 ;  /* 0x0000000000007308 */ /* 0x000e240000000800 */
[----:B0-----:R-:W-:-:S06]  /*2bd0*/  FADD R24, R0, 1 ;  /* 0x3f80000000187421 */ /* 0x001fcc0000000000 */
[----:B------:R-:W0:Y:S02]  /*2be0*/  MUFU.RCP R24, R24 ;  /* 0x0000001800187308 */ /* 0x000e240000001000 */
[----:B0-----:R-:W-:-:S05]  /*2bf0*/  FFMA.FTZ R7, R24, -2, R7 ;  /* 0xc000000018077823 */ /* 0x001fca0000010007 */
[----:B------:R-:W-:-:S04]  /*2c00*/  FSEL R7, R7, 1, !P0 ;  /* 0x3f80000007077808 */ /* 0x000fc80004000000 */
[----:B------:R-:W-:Y:S01]  /*2c10*/  LOP3.LUT R7, R7, 0x80000000, R25, 0xf8, !PT ;  /* 0x8000000007077812 */ /* 0x000fe200078ef819 */
[----:B------:R-:W-:Y:S06]  /*2c20*/  BRA `(.L_x_34) ;  /* 0x00000000001c7947 */ /* 0x000fec0003800000 */
.L_x_33:
[----:B------:R-:W-:Y:S01]  /*2c30*/  MOV R0, 0x3c80f082 ;  /* 0x3c80f08200007802 */ /* 0x000fe20000000f00 */
[----:B------:R-:W-:-:S04]  /*2c40*/  FMUL R7, R25, R25 ;  /* 0x0000001919077220 */ /* 0x000fc80000400000 */
[----:B------:R-:W-:-:S04]  /*2c50*/  FFMA.FTZ R0, R7, R0, -0.052303962409496307373 ;  /* 0xbd563cae07007423 */ /* 0x000fc80000010000 */
[----:B------:R-:W-:-:S04]  /*2c60*/  FFMA.FTZ R0, R7, R0, 0.1331529766321182251 ;  /* 0x3e08594107007423 */ /* 0x000fc80000010000 */
[----:B------:R-:W-:-:S04]  /*2c70*/  FFMA.FTZ R0, R7, R0, -0.33332768082618713379 ;  /* 0xbeaaa9ed07007423 */ /* 0x000fc80000010000 */
[----:B------:R-:W-:-:S04]  /*2c80*/  FFMA.FTZ R0, R7, R0, RZ ;  /* 0x0000000007007223 */ /* 0x000fc800000100ff */
[----:B------:R-:W-:-:S07]  /*2c90*/  FFMA.FTZ R7, R25, R0, R25 ;  /* 0x0000000019077223 */ /* 0x000fce0000010019 */
.L_x_34:
[----:B------:R-:W-:Y:S05]  /*2ca0*/  BSYNC B0 ;  /* 0x0000000000007941 */ /* 0x000fea0003800000 */
.L_x_32:
[----:B------:R-:W-:Y:S01]  /*2cb0*/  FADD.FTZ R37, |R6|, -RZ ;  /* 0x800000ff06257221 */ /* 0x000fe20000010200 */
[----:B------:R-:W-:Y:S01]  /*2cc0*/  BSSY B0, `(.L_x_35) ;  /* 0x0000016000007945 */ /* 0x000fe20003800000 */
[----:B------:R-:W-:Y:S02]  /*2cd0*/  FSETP.GT.AND P1, PT, R31, 20, PT ;  /* 0x41a000001f00780b */ /* 0x000fe40003f24000 */
[----:B------:R-:W-:Y:S02]  /*2ce0*/  FSEL R25, R30, R43, P2 ;  /* 0x0000002b1e197208 */ /* 0x000fe40001000000 */
        /* <DEDUP_REMOVED lines=12> */
.L_x_36:
[----:B------:R-:W-:Y:S01]  /*2db0*/  MOV R0, 0x3c80f082 ;  /* 0x3c80f08200007802 */ /* 0x000fe20000000f00 */
[----:B------:R-:W-:-:S04]  /*2dc0*/  FMUL R33, R6, R6 ;  /* 0x0000000606217220 */ /* 0x000fc80000400000 */
[----:B------:R-:W-:-:S04]  /*2dd0*/  FFMA.FTZ R0, R33, R0, -0.052303962409496307373 ;  /* 0xbd563cae21007423 */ /* 0x000fc80000010000 */
[----:B------:R-:W-:-:S04]  /*2de0*/  FFMA.FTZ R0, R33, R0, 0.1331529766321182251 ;  /* 0x3e08594121007423 */ /* 0x000fc80000010000 */
[----:B------:R-:W-:-:S04]  /*2df0*/  FFMA.FTZ R0, R33, R0, -0.33332768082618713379 ;  /* 0xbeaaa9ed21007423 */ /* 0x000fc80000010000 */
[----:B------:R-:W-:-:S04]  /*2e00*/  FFMA.FTZ R33, R33, R0, RZ ;  /* 0x0000000021217223 */ /* 0x000fc800000100ff */
[----:B------:R-:W-:-:S07]  /*2e10*/  FFMA.FTZ R6, R6, R33, R6 ;  /* 0x0000002106067223 */ /* 0x000fce0000010006 */
.L_x_37:
[----:B------:R-:W-:Y:S05]  /*2e20*/  BSYNC B0 ;  /* 0x0000000000007941 */ /* 0x000fea0003800000 */
.L_x_35:
        /* <DEDUP_REMOVED lines=16> */
.L_x_39:
[----:B------:R-:W-:Y:S01]  /*2f30*/  MOV R0, 0x3c80f082 ;  /* 0x3c80f08200007802 */ /* 0x000fe20000000f00 */
[----:B------:R-:W-:-:S04]  /*2f40*/  FMUL R33, R25, R25 ;  /* 0x0000001919217220 */ /* 0x000fc80000400000 */
[----:B------:R-:W-:-:S04]  /*2f50*/  FFMA.FTZ R0, R33, R0, -0.052303962409496307373 ;  /* 0xbd563cae21007423 */ /* 0x000fc80000010000 */
[----:B------:R-:W-:-:S04]  /*2f60*/  FFMA.FTZ R0, R33, R0, 0.1331529766321182251 ;  /* 0x3e08594121007423 */ /* 0x000fc80000010000 */
[----:B------:R-:W-:-:S04]  /*2f70*/  FFMA.FTZ R0, R33, R0, -0.33332768082618713379 ;  /* 0xbeaaa9ed21007423 */ /* 0x000fc80000010000 */
[----:B------:R-:W-:-:S04]  /*2f80*/  FFMA.FTZ R0, R33, R0, RZ ;  /* 0x0000000021007223 */ /* 0x000fc800000100ff */
[----:B------:R-:W-:-:S07]  /*2f90*/  FFMA.FTZ R25, R25, R0, R25 ;  /* 0x0000000019197223 */ /* 0x000fce0000010019 */
.L_x_40:
[----:B------:R-:W-:Y:S05]  /*2fa0*/  BSYNC B0 ;  /* 0x0000000000007941 */ /* 0x000fea0003800000 */
.L_x_38:
        /* <DEDUP_REMOVED lines=16> */
.L_x_42:
[----:B------:R-:W-:Y:S01]  /*30b0*/  MOV R0, 0x3c80f082 ;  /* 0x3c80f08200007802 */ /* 0x000fe20000000f00 */
[----:B------:R-:W-:-:S04]  /*30c0*/  FMUL R35, R24, R24 ;  /* 0x0000001818237220 */ /* 0x000fc80000400000 */
[----:B------:R-:W-:-:S04]  /*30d0*/  FFMA.FTZ R0, R35, R0, -0.052303962409496307373 ;  /* 0xbd563cae23007423 */ /* 0x000fc80000010000 */
[----:B------:R-:W-:-:S04]  /*30e0*/  FFMA.FTZ R0, R35, R0, 0.1331529766321182251 ;  /* 0x3e08594123007423 */ /* 0x000fc80000010000 */
[----:B------:R-:W-:-:S04]  /*30f0*/  FFMA.FTZ R0, R35, R0, -0.33332768082618713379 ;  /* 0xbeaaa9ed23007423 */ /* 0x000fc80000010000 */
[----:B------:R-:W-:-:S04]  /*3100*/  FFMA.FTZ R35, R35, R0, RZ ;  /* 0x0000000023237223 */ /* 0x000fc800000100ff */
[----:B------:R-:W-:-:S07]  /*3110*/  FFMA.FTZ R24, R24, R35, R24 ;  /* 0x0000002318187223 */ /* 0x000fce0000010018 */
.L_x_43:
[----:B------:R-:W-:Y:S05]  /*3120*/  BSYNC B0 ;  /* 0x0000000000007941 */ /* 0x000fea0003800000 */
.L_x_41:
        /* <DEDUP_REMOVED lines=16> */
.L_x_45:
[----:B------:R-:W-:Y:S01]  /*3230*/  MOV R0, 0x3c80f082 ;  /* 0x3c80f08200007802 */ /* 0x000fe20000000f00 */
[----:B------:R-:W-:-:S04]  /*3240*/  FMUL R35, R33, R33 ;  /* 0x0000002121237220 */ /* 0x000fc80000400000 */
[----:B------:R-:W-:-:S04]  /*3250*/  FFMA.FTZ R0, R35, R0, -0.052303962409496307373 ;  /* 0xbd563cae23007423 */ /* 0x000fc80000010000 */
[----:B------:R-:W-:-:S04]  /*3260*/  FFMA.FTZ R0, R35, R0, 0.1331529766321182251 ;  /* 0x3e08594123007423 */ /* 0x000fc80000010000 */
[----:B------:R-:W-:-:S04]  /*3270*/  FFMA.FTZ R0, R35, R0, -0.33332768082618713379 ;  /* 0xbeaaa9ed23007423 */ /* 0x000fc80000010000 */
[----:B------:R-:W-:-:S04]  /*3280*/  FFMA.FTZ R0, R35, R0, RZ ;  /* 0x0000000023007223 */ /* 0x000fc800000100ff */
[----:B------:R-:W-:-:S07]  /*3290*/  FFMA.FTZ R33, R33, R0, R33 ;  /* 0x0000000021217223 */ /* 0x000fce0000010021 */
.L_x_46:
[----:B------:R-:W-:Y:S05]  /*32a0*/  BSYNC B0 ;  /* 0x0000000000007941 */ /* 0x000fea0003800000 */
.L_x_44:
        /* <DEDUP_REMOVED lines=16> */
.L_x_48:
[----:B------:R-:W-:Y:S01]  /*33b0*/  MOV R0, 0x3c80f082 ;  /* 0x3c80f08200007802 */ /* 0x000fe20000000f00 */
[----:B------:R-:W-:-:S04]  /*33c0*/  FMUL R35, R26, R26 ;  /* 0x0000001a1a237220 */ /* 0x000fc80000400000 */
[----:B------:R-:W-:-:S04]  /*33d0*/  FFMA.FTZ R0, R35, R0, -0.052303962409496307373 ;  /* 0xbd563cae23007423 */ /* 0x000fc80000010000 */
[----:B------:R-:W-:-:S04]  /*33e0*/  FFMA.FTZ R0, R35, R0, 0.1331529766321182251 ;  /* 0x3e08594123007423 */ /* 0x000fc80000010000 */
[----:B------:R-:W-:-:S04]  /*33f0*/  FFMA.FTZ R0, R35, R0, -0.33332768082618713379 ;  /* 0xbeaaa9ed23007423 */ /* 0x000fc80000010000 */
[----:B------:R-:W-:-:S04]  /*3400*/  FFMA.FTZ R35, R35, R0, RZ ;  /* 0x0000000023237223 */ /* 0x000fc800000100ff */
[----:B------:R-:W-:-:S07]  /*3410*/  FFMA.FTZ R26, R26, R35, R26 ;  /* 0x000000231a1a7223 */ /* 0x000fce000001001a */
.L_x_49:
[----:B------:R-:W-:Y:S05]  /*3420*/  BSYNC B0 ;  /* 0x0000000000007941 */ /* 0x000fea0003800000 */
.L_x_47:
        /* <DEDUP_REMOVED lines=16> */
.L_x_51:
[----:B------:R-:W-:Y:S01]  /*3530*/  MOV R0, 0x3c80f082 ;  /* 0x3c80f08200007802 */ /* 0x000fe20000000f00 */
[----:B------:R-:W-:-:S04]  /*3540*/  FMUL R15, R49, R49 ;  /* 0x00000031310f7220 */ /* 0x000fc80000400000 */
[----:B------:R-:W-:-:S04]  /*3550*/  FFMA.FTZ R0, R15, R0, -0.052303962409496307373 ;  /* 0xbd563cae0f007423 */ /* 0x000fc80000010000 */
[----:B------:R-:W-:-:S04]  /*3560*/  FFMA.FTZ R0, R15, R0, 0.1331529766321182251 ;  /* 0x3e0859410f007423 */ /* 0x000fc80000010000 */
[----:B------:R-:W-:-:S04]  /*3570*/  FFMA.FTZ R0, R15, R0, -0.33332768082618713379 ;  /* 0xbeaaa9ed0f007423 */ /* 0x000fc80000010000 */
[----:B------:R-:W-:-:S04]  /*3580*/  FFMA.FTZ R0, R15, R0, RZ ;  /* 0x000000000f007223 */ /* 0x000fc800000100ff */
[----:B------:R-:W-:-:S07]  /*3590*/  FFMA.FTZ R15, R49, R0, R49 ;  /* 0x00000000310f7223 */ /* 0x000fce0000010031 */
.L_x_52:
[----:B------:R-:W-:Y:S05]  /*35a0*/  BSYNC B0 ;  /* 0x0000000000007941 */ /* 0x000fea0003800000 */
.L_x_50:
        /* <DEDUP_REMOVED lines=16> */
.L_x_54:
[----:B------:R-:W-:Y:S01]  /*36b0*/  MOV R0, 0x3c80f082 ;  /* 0x3c80f08200007802 */ /* 0x000fe20000000f00 */
[----:B------:R-:W-:-:S04]  /*36c0*/  FMUL R37, R35, R35 ;  /* 0x0000002323257220 */ /* 0x000fc80000400000 */
[----:B------:R-:W-:-:S04]  /*36d0*/  FFMA.FTZ R0, R37, R0, -0.052303962409496307373 ;  /* 0xbd563cae25007423 */ /* 0x000fc80000010000 */
[----:B------:R-:W-:-:S04]  /*36e0*/  FFMA.FTZ R0, R37, R0, 0.1331529766321182251 ;  /* 0x3e08594125007423 */ /* 0x000fc80000010000 */
[----:B------:R-:W-:-:S04]  /*36f0*/  FFMA.FTZ R0, R37, R0, -0.33332768082618713379 ;  /* 0xbeaaa9ed25007423 */ /* 0x000fc80000010000 */
[----:B------:R-:W-:-:S04]  /*3700*/  FFMA.FTZ R0, R37, R0, RZ ;  /* 0x0000000025007223 */ /* 0x000fc800000100ff */
[----:B------:R-:W-:-:S07]  /*3710*/  FFMA.FTZ R35, R35, R0, R35 ;  /* 0x0000000023237223 */ /* 0x000fce0000010023 */
.L_x_55:
[----:B------:R-:W-:Y:S05]  /*3720*/  BSYNC B0 ;  /* 0x0000000000007941 */ /* 0x000fea0003800000 */
.L_x_53:
        /* <DEDUP_REMOVED lines=16> */
.L_x_57:
[----:B------:R-:W-:Y:S01]  /*3830*/  MOV R0, 0x3c80f082 ;  /* 0x3c80f08200007802 */ /* 0x000fe20000000f00 */
[----:B------:R-:W-:-:S04]  /*3840*/  FMUL R37, R36, R36 ;  /* 0x0000002424257220 */ /* 0x000fc80000400000 */
[----:B------:R-:W-:-:S04]  /*3850*/  FFMA.FTZ R0, R37, R0, -0.052303962409496307373 ;  /* 0xbd563cae25007423 */ /* 0x000fc80000010000 */
[----:B------:R-:W-:-:S04]  /*3860*/  FFMA.FTZ R0, R37, R0, 0.1331529766321182251 ;  /* 0x3e08594125007423 */ /* 0x000fc80000010000 */
[----:B------:R-:W-:-:S04]  /*3870*/  FFMA.FTZ R0, R37, R0, -0.33332768082618713379 ;  /* 0xbeaaa9ed25007423 */ /* 0x000fc80000010000 */
[----:B------:R-:W-:-:S04]  /*3880*/  FFMA.FTZ R37, R37, R0, RZ ;  /* 0x0000000025257223 */ /* 0x000fc800000100ff */
[----:B------:R-:W-:-:S07]  /*3890*/  FFMA.FTZ R36, R36, R37, R36 ;  /* 0x0000002524247223 */ /* 0x000fce0000010024 */
.L_x_58:
[----:B------:R-:W-:Y:S05]  /*38a0*/  BSYNC B0 ;  /* 0x0000000000007941 */ /* 0x000fea0003800000 */
.L_x_56:
        /* <DEDUP_REMOVED lines=16> */
.L_x_60:
[----:B------:R-:W-:Y:S01]  /*39b0*/  MOV R0, 0x3c80f082 ;  /* 0x3c80f08200007802 */ /* 0x000fe20000000f00 */
[----:B------:R-:W-:-:S04]  /*39c0*/  FMUL R37, R27, R27 ;  /* 0x0000001b1b257220 */ /* 0x000fc80000400000 */
[----:B------:R-:W-:-:S04]  /*39d0*/  FFMA.FTZ R0, R37, R0, -0.052303962409496307373 ;  /* 0xbd563cae25007423 */ /* 0x000fc80000010000 */
[----:B------:R-:W-:-:S04]  /*39e0*/  FFMA.FTZ R0, R37, R0, 0.1331529766321182251 ;  /* 0x3e08594125007423 */ /* 0x000fc80000010000 */
[----:B------:R-:W-:-:S04]  /*39f0*/  FFMA.FTZ R0, R37, R0, -0.33332768082618713379 ;  /* 0xbeaaa9ed25007423 */ /* 0x000fc80000010000 */
[----:B------:R-:W-:-:S04]  /*3a00*/  FFMA.FTZ R0, R37, R0, RZ ;  /* 0x0000000025007223 */ /* 0x000fc800000100ff */
[----:B------:R-:W-:-:S07]  /*3a10*/  FFMA.FTZ R27, R27, R0, R27 ;  /* 0x000000001b1b7223 */ /* 0x000fce000001001b */
.L_x_61:
[----:B------:R-:W-:Y:S05]  /*3a20*/  BSYNC B0 ;  /* 0x0000000000007941 */ /* 0x000fea0003800000 */
.L_x_59:
        /* <DEDUP_REMOVED lines=16> */
.L_x_63:
[----:B------:R-:W-:Y:S01]  /*3b30*/  MOV R0, 0x3c80f082 ;  /* 0x3c80f08200007802 */ /* 0x000fe20000000f00 */
[----:B------:R-:W-:-:S04]  /*3b40*/  FMUL R39, R34, R34 ;  /* 0x0000002222277220 */ /* 0x000fc80000400000 */
[----:B------:R-:W-:-:S04]  /*3b50*/  FFMA.FTZ R0, R39, R0, -0.052303962409496307373 ;  /* 0xbd563cae27007423 */ /* 0x000fc80000010000 */
[----:B------:R-:W-:-:S04]  /*3b60*/  FFMA.FTZ R0, R39, R0, 0.1331529766321182251 ;  /* 0x3e08594127007423 */ /* 0x000fc80000010000 */
[----:B------:R-:W-:-:S04]  /*3b70*/  FFMA.FTZ R0, R39, R0, -0.33332768082618713379 ;  /* 0xbeaaa9ed27007423 */ /* 0x000fc80000010000 */
[----:B------:R-:W-:-:S04]  /*3b80*/  FFMA.FTZ R39, R39, R0, RZ ;  /* 0x0000000027277223 */ /* 0x000fc800000100ff */
[----:B------:R-:W-:-:S07]  /*3b90*/  FFMA.FTZ R14, R34, R39, R34 ;  /* 0x00000027220e7223 */ /* 0x000fce0000010022 */
.L_x_64:
[----:B------:R-:W-:Y:S05]  /*3ba0*/  BSYNC B0 ;  /* 0x0000000000007941 */ /* 0x000fea0003800000 */
.L_x_62:
        /* <DEDUP_REMOVED lines=16> */
.L_x_66:
[----:B------:R-:W-:Y:S01]  /*3cb0*/  MOV R0, 0x3c80f082 ;  /* 0x3c80f08200007802 */ /* 0x000fe20000000f00 */
[----:B------:R-:W-:-:S04]  /*3cc0*/  FMUL R39, R37, R37 ;  /* 0x0000002525277220 */ /* 0x000fc80000400000 */
[----:B------:R-:W-:-:S04]  /*3cd0*/  FFMA.FTZ R0, R39, R0, -0.052303962409496307373 ;  /* 0xbd563cae27007423 */ /* 0x000fc80000010000 */
[----:B------:R-:W-:-:S04]  /*3ce0*/  FFMA.FTZ R0, R39, R0, 0.1331529766321182251 ;  /* 0x3e08594127007423 */ /* 0x000fc80000010000 */
[----:B------:R-:W-:-:S04]  /*3cf0*/  FFMA.FTZ R0, R39, R0, -0.33332768082618713379 ;  /* 0xbeaaa9ed27007423 */ /* 0x000fc80000010000 */
[----:B------:R-:W-:-:S04]  /*3d00*/  FFMA.FTZ R0, R39, R0, RZ ;  /* 0x0000000027007223 */ /* 0x000fc800000100ff */
[----:B------:R-:W-:-:S07]  /*3d10*/  FFMA.FTZ R34, R37, R0, R37 ;  /* 0x0000000025227223 */ /* 0x000fce0000010025 */
.L_x_67:
[----:B------:R-:W-:Y:S05]  /*3d20*/  BSYNC B0 ;  /* 0x0000000000007941 */ /* 0x000fea0003800000 */
.L_x_65:
        /* <DEDUP_REMOVED lines=16> */
.L_x_69:
[----:B------:R-:W-:Y:S01]  /*3e30*/  MOV R0, 0x3c80f082 ;  /* 0x3c80f08200007802 */ /* 0x000fe20000000f00 */
[----:B------:R-:W-:-:S04]  /*3e40*/  FMUL R37, R23, R23 ;  /* 0x0000001717257220 */ /* 0x000fc80000400000 */
[----:B------:R-:W-:-:S04]  /*3e50*/  FFMA.FTZ R0, R37, R0, -0.052303962409496307373 ;  /* 0xbd563cae25007423 */ /* 0x000fc80000010000 */
[----:B------:R-:W-:-:S04]  /*3e60*/  FFMA.FTZ R0, R37, R0, 0.1331529766321182251 ;  /* 0x3e08594125007423 */ /* 0x000fc80000010000 */
[----:B------:R-:W-:-:S04]  /*3e70*/  FFMA.FTZ R0, R37, R0, -0.33332768082618713379 ;  /* 0xbeaaa9ed25007423 */ /* 0x000fc80000010000 */
[----:B------:R-:W-:-:S04]  /*3e80*/  FFMA.FTZ R0, R37, R0, RZ ;  /* 0x0000000025007223 */ /* 0x000fc800000100ff */
[----:B------:R-:W-:-:S07]  /*3e90*/  FFMA.FTZ R23, R23, R0, R23 ;  /* 0x0000000017177223 */ /* 0x000fce0000010017 */
.L_x_70:
[----:B------:R-:W-:Y:S05]  /*3ea0*/  BSYNC B0 ;  /* 0x0000000000007941 */ /* 0x000fea0003800000 */
.L_x_68:
        /* <DEDUP_REMOVED lines=16> */
.L_x_72:
[----:B------:R-:W-:Y:S01]  /*3fb0*/  MOV R0, 0x3c80f082 ;  /* 0x3c80f08200007802 */ /* 0x000fe20000000f00 */
[----:B------:R-:W-:-:S04]  /*3fc0*/  FMUL R37, R22, R22 ;  /* 0x0000001616257220 */ /* 0x000fc80000400000 */
[----:B------:R-:W-:-:S04]  /*3fd0*/  FFMA.FTZ R0, R37, R0, -0.052303962409496307373 ;  /* 0xbd563cae25007423 */ /* 0x000fc80000010000 */
[----:B------:R-:W-:-:S04]  /*3fe0*/  FFMA.FTZ R0, R37, R0, 0.1331529766321182251 ;  /* 0x3e08594125007423 */ /* 0x000fc80000010000 */
[----:B------:R-:W-:-:S04]  /*3ff0*/  FFMA.FTZ R0, R37, R0, -0.33332768082618713379 ;  /* 0xbeaaa9ed25007423 */ /* 0x000fc80000010000 */
[----:B------:R-:W-:-:S04]  /*4000*/  FFMA.FTZ R37, R37, R0, RZ ;  /* 0x0000000025257223 */ /* 0x000fc800000100ff */
[----:B------:R-:W-:-:S07]  /*4010*/  FFMA.FTZ R22, R22, R37, R22 ;  /* 0x0000002516167223 */ /* 0x000fce0000010016 */
.L_x_73:
[----:B------:R-:W-:Y:S05]  /*4020*/  BSYNC B0 ;  /* 0x0000000000007941 */ /* 0x000fea0003800000 */
.L_x_71:
[----:B------:R-:W-:Y:S01]  /*4030*/  FADD.FTZ R39, |R21|, -RZ ;  /* 0x800000ff15277221 */ /* 0x000fe20000010200 */
[----:B------:R-:W-:Y:S01]  /*4040*/  BSSY B0, `(.L_x_74) ;  /* 0x0000015000007945 */ /* 0x000fe20003800000 */
[----:B------:R-:W-:-:S03]  /*4050*/  FSEL R20, R11, R20, P1 ;  /* 0x000000140b147208 */ /* 0x000fc60000800000 */
        /* <DEDUP_REMOVED lines=12> */
.L_x_75:
[----:B------:R-:W-:Y:S01]  /*4120*/  MOV R0, 0x3c80f082 ;  /* 0x3c80f08200007802 */ /* 0x000fe20000000f00 */
[----:B------:R-:W-:-:S04]  /*4130*/  FMUL R37, R21, R21 ;  /* 0x0000001515257220 */ /* 0x000fc80000400000 */
[----:B------:R-:W-:-:S04]  /*4140*/  FFMA.FTZ R0, R37, R0, -0.052303962409496307373 ;  /* 0xbd563cae25007423 */ /* 0x000fc80000010000 */
[----:B------:R-:W-:-:S04]  /*4150*/  FFMA.FTZ R0, R37, R0, 0.1331529766321182251 ;  /* 0x3e08594125007423 */ /* 0x000fc80000010000 */
[----:B------:R-:W-:-:S04]  /*4160*/  FFMA.FTZ R0, R37, R0, -0.33332768082618713379 ;  /* 0xbeaaa9ed25007423 */ /* 0x000fc80000010000 */
[----:B------:R-:W-:-:S04]  /*4170*/  FFMA.FTZ R0, R37, R0, RZ ;  /* 0x0000000025007223 */ /* 0x000fc800000100ff */
[----:B------:R-:W-:-:S07]  /*4180*/  FFMA.FTZ R21, R21, R0, R21 ;  /* 0x0000000015157223 */ /* 0x000fce0000010015 */
.L_x_76:
[----:B------:R-:W-:Y:S05]  /*4190*/  BSYNC B0 ;  /* 0x0000000000007941 */ /* 0x000fea0003800000 */
.L_x_74:
[----:B------:R-:W-:Y:S01]  /*41a0*/  FADD.FTZ R39, |R20|, -RZ ;  /* 0x800000ff14277221 */ /* 0x000fe20000010200 */
[----:B------:R-:W-:Y:S04]  /*41b0*/  BSSY B0, `(.L_x_77) ;  /* 0x0000014000007945 */ /* 0x000fe80003800000 */
        /* <DEDUP_REMOVED lines=12> */
.L_x_78:
[----:B------:R-:W-:Y:S01]  /*4280*/  MOV R0, 0x3c80f082 ;  /* 0x3c80f08200007802 */ /* 0x000fe20000000f00 */
[----:B------:R-:W-:-:S04]  /*4290*/  FMUL R37, R20, R20 ;  /* 0x0000001414257220 */ /* 0x000fc80000400000 */
[----:B------:R-:W-:-:S04]  /*42a0*/  FFMA.FTZ R0, R37, R0, -0.052303962409496307373 ;  /* 0xbd563cae25007423 */ /* 0x000fc80000010000 */
[----:B------:R-:W-:-:S04]  /*42b0*/  FFMA.FTZ R0, R37, R0, 0.1331529766321182251 ;  /* 0x3e08594125007423 */ /* 0x000fc80000010000 */
[----:B------:R-:W-:-:S04]  /*42c0*/  FFMA.FTZ R0, R37, R0, -0.33332768082618713379 ;  /* 0xbeaaa9ed25007423 */ /* 0x000fc80000010000 */
[----:B------:R-:W-:-:S04]  /*42d0*/  FFMA.FTZ R37, R37, R0, RZ ;  /* 0x0000000025257223 */ /* 0x000fc800000100ff */
[----:B------:R-:W-:-:S07]  /*42e0*/  FFMA.FTZ R20, R20, R37, R20 ;  /* 0x0000002514147223 */ /* 0x000fce0000010014 */
.L_x_79:
[----:B------:R-:W-:Y:S05]  /*42f0*/  BSYNC B0 ;  /* 0x0000000000007941 */ /* 0x000fea0003800000 */
.L_x_77:
[----:B------:R-:W0:Y:S01]  /*4300*/  S2R R0, SR_TID.X ;  /* 0x0000000000007919 */ /* 0x000e220000002100 */
[----:B------:R-:W1:Y:S01]  /*4310*/  S2UR UR6, SR_CgaCtaId ;  /* 0x00000000000679c3 */ /* 0x000e620000008800 */
[----:B------:R-:W-:Y:S01]  /*4320*/  FMUL R35, R4, R35 ;  /* 0x0000002304237220 */ /* 0x000fe20000400000 */
[----:B------:R-:W-:Y:S01]  /*4330*/  FMUL R36, R5, R36 ;  /* 0x0000002405247220 */ /* 0x000fe20000400000 */
[----:B------:R-:W-:Y:S01]  /*4340*/  UMOV UR5, 0x400 ;  /* 0x0000040000057882 */ /* 0x000fe20000000000 */
[----:B------:R-:W-:Y:S01]  /*4350*/  FMUL R23, R8, R23 ;  /* 0x0000001708177220 */ /* 0x000fe20000400000 */
        /* <DEDUP_REMOVED lines=13> */
[----:B------:R-:W-:Y:S01]  /*4430*/  SHF.L.U32 R16, R3, 0x8, RZ ;  /* 0x0000000803107819 */ /* 0x000fe200000006ff */
[----:B-1----:R-:W-:Y:S01]  /*4440*/  UPRMT UR5, UR6, 0x654, UR5 ;  /* 0x0000065406057896 */ /* 0x002fe20008000005 */
[----:B0-----:R-:W-:-:S02]  /*4450*/  SHF.L.U32 R4, R0, 0xa, RZ ;  /* 0x0000000a00047819 */ /* 0x001fc400000006ff */
[----:B------:R-:W-:Y:S02]  /*4460*/  SHF.R.U32.HI R0, RZ, 0x6, R0 ;  /* 0x00000006ff007819 */ /* 0x000fe40000011600 */
[----:B------:R-:W-:Y:S02]  /*4470*/  LOP3.LUT R5, R4, 0xc00, RZ, 0xc0, !PT ;  /* 0x00000c0004057812 */ /* 0x000fe400078ec0ff */
[----:B------:R-:W-:Y:S02]  /*4480*/  SGXT.U32 R0, R0, 0x2 ;  /* 0x000000020000781a */ /* 0x000fe40000000000 */
[C---:B------:R-:W-:Y:S02]  /*4490*/  LOP3.LUT R4, R5.reuse, 0x100, RZ, 0xfc, !PT ;  /* 0x0000010005047812 */ /* 0x040fe400078efcff */
[C---:B------:R-:W-:Y:S02]  /*44a0*/  LOP3.LUT R8, R5.reuse, 0x200, RZ, 0xfc, !PT ;  /* 0x0000020005087812 */ /* 0x040fe400078efcff */
[----:B------:R-:W-:-:S02]  /*44b0*/  LOP3.LUT R2, R5, R2, RZ, 0xfc, !PT ;  /* 0x0000000205027212 */ /* 0x000fc400078efcff */
[C---:B------:R-:W-:Y:S02]  /*44c0*/  LOP3.LUT R10, R5.reuse, 0x300, RZ, 0xfc, !PT ;  /* 0x00000300050a7812 */ /* 0x040fe400078efcff */
[----:B------:R-:W-:Y:S02]  /*44d0*/  LEA.HI R5, R5, UR5, RZ, 0x1c ;  /* 0x0000000505057c11 */ /* 0x000fe4000f8fe0ff */
[----:B------:R-:W-:Y:S02]  /*44e0*/  LEA.HI R9, R4, UR5, RZ, 0x1c ;  /* 0x0000000504097c11 */ /* 0x000fe4000f8fe0ff */
[----:B------:R-:W-:Y:S02]  /*44f0*/  LEA.HI R13, R8, UR5, RZ, 0x1c ;  /* 0x00000005080d7c11 */ /* 0x000fe4000f8fe0ff */
[----:B------:R-:W-:Y:S02]  /*4500*/  LEA.HI R17, R10, UR5, RZ, 0x1c ;  /* 0x000000050a117c11 */ /* 0x000fe4000f8fe0ff */
[----:B------:R-:W-:-:S02]  /*4510*/  LEA R4, R2, R5, 0x2 ;  /* 0x0000000502047211 */ /* 0x000fc400078e10ff */
[C---:B------:R-:W-:Y:S02]  /*4520*/  LEA R9, R2.reuse, R9, 0x2 ;  /* 0x0000000902097211 */ /* 0x040fe400078e10ff */
[C---:B------:R-:W-:Y:S01]  /*4530*/  LEA R8, R2.reuse, R13, 0x2 ;  /* 0x0000000d02087211 */ /* 0x040fe200078e10ff */
[----:B------:R0:W-:Y:S01]  /*4540*/  STS [R4], R7 ;  /* 0x0000000704007388 */ /* 0x0001e20000000800 */
[----:B------:R-:W-:Y:S02]  /*4550*/  LEA R17, R2, R17, 0x2 ;  /* 0x0000001102117211 */ /* 0x000fe400078e10ff */
[C---:B------:R-:W-:Y:S01]  /*4560*/  LOP3.LUT R2, R32.reuse, 0x3fc, RZ, 0xc0, !PT ;  /* 0x000003fc20027812 */ /* 0x040fe200078ec0ff */
[----:B------:R1:W-:Y:S01]  /*4570*/  STS [R9+0x400], R6 ;  /* 0x0004000609007388 */ /* 0x0003e20000000800 */
[----:B------:R-:W-:Y:S02]  /*4580*/  SHF.R.U32.HI R5, RZ, 0x4, R32 ;  /* 0x00000004ff057819 */ /* 0x000fe40000011620 */
[----:B------:R-:W-:Y:S01]  /*4590*/  LOP3.LUT R32, R32, 0xfc, RZ, 0xc0, !PT ;  /* 0x000000fc20207812 */ /* 0x000fe200078ec0ff */
[----:B------:R-:W-:Y:S01]  /*45a0*/  STS [R8+0x800], R25 ;  /* 0x0008001908007388 */ /* 0x000fe20000000800 */
[----:B------:R-:W-:-:S02]  /*45b0*/  LOP3.LUT R5, R5, 0x30, RZ, 0xc0, !PT ;  /* 0x0000003005057812 */ /* 0x000fc400078ec0ff */
[C---:B0-----:R-:W-:Y:S01]  /*45c0*/  LOP3.LUT R7, R2.reuse, 0x800, RZ, 0xfc, !PT ;  /* 0x0000080002077812 */ /* 0x041fe200078efcff */
[----:B------:R-:W-:Y:S01]  /*45d0*/  STS [R17+0xc00], R24 ;  /* 0x000c001811007388 */ /* 0x000fe20000000800 */
[----:B------:R-:W-:Y:S02]  /*45e0*/  IADD3 R5, R5, UR5, RZ ;  /* 0x0000000505057c10 */ /* 0x000fe4000fffe0ff */
[----:B-1----:R-:W-:Y:S01]  /*45f0*/  LOP3.LUT R6, R2, 0x400, RZ, 0xfc, !PT ;  /* 0x0000040002067812 */ /* 0x002fe200078efcff */
[----:B------:R-:W-:Y:S01]  /*4600*/  STS [R4+0x100], R33 ;  /* 0x0001002104007388 */ /* 0x000fe20000000800 */
[----:B------:R-:W-:Y:S02]  /*4610*/  SHF.R.U32.HI R7, RZ, 0x4, R7 ;  /* 0x00000004ff077819 */ /* 0x000fe40000011607 */
[----:B------:R-:W-:Y:S01]  /*4620*/  SHF.R.U32.HI R6, RZ, 0x4, R6 ;  /* 0x00000004ff067819 */ /* 0x000fe20000011606 */
[----:B------:R-:W-:Y:S01]  /*4630*/  STS [R9+0x500], R26 ;  /* 0x0005001a09007388 */ /* 0x000fe20000000800 */
[----:B------:R-:W-:-:S02]  /*4640*/  LOP3.LUT R10, R7, 0xb0, RZ, 0xc0, !PT ;  /* 0x000000b0070a7812 */ /* 0x000fc400078ec0ff */
[----:B------:R-:W-:Y:S01]  /*4650*/  LOP3.LUT R6, R6, 0x70, RZ, 0xc0, !PT ;  /* 0x0000007006067812 */ /* 0x000fe200078ec0ff */
[----:B------:R-:W-:Y:S01]  /*4660*/  STS [R8+0x900], R15 ;  /* 0x0009000f08007388 */ /* 0x000fe20000000800 */
[----:B------:R-:W-:Y:S02]  /*4670*/  IADD3 R11, R10, UR5, RZ ;  /* 0x000000050a0b7c10 */ /* 0x000fe4000fffe0ff */
[----:B------:R-:W-:Y:S01]  /*4680*/  IADD3 R7, R6, UR5, RZ ;  /* 0x0000000506077c10 */ /* 0x000fe2000fffe0ff */
[----:B------:R-:W-:Y:S01]  /*4690*/  STS [R17+0xd00], R35 ;  /* 0x000d002311007388 */ /* 0x000fe20000000800 */
[----:B------:R-:W-:Y:S02]  /*46a0*/  LEA R12, R2, R5, 0x2 ;  /* 0x00000005020c7211 */ /* 0x000fe400078e10ff */
[----:B------:R-:W-:Y:S01]  /*46b0*/  PRMT R32, R32, 0x6540, R3 ;  /* 0x0000654020207816 */ /* 0x000fe20000000003 */
[----:B------:R-:W-:Y:S01]  /*46c0*/  STS [R4+0x200], R36 ;  /* 0x0002002404007388 */ /* 0x000fe20000000800 */
[----:B------:R-:W-:-:S02]  /*46d0*/  SHF.R.S32.HI R3, RZ, 0x1f, R16 ;  /* 0x0000001fff037819 */ /* 0x000fc40000011410 */
[----:B------:R-:W-:Y:S01]  /*46e0*/  LOP3.LUT R19, R2, 0xc00, RZ, 0xfc, !PT ;  /* 0x00000c0002137812 */ /* 0x000fe200078efcff */
[----:B------:R-:W-:Y:S01]  /*46f0*/  STS [R9+0x600], R27 ;  /* 0x0006001b09007388 */ /* 0x000fe20000000800 */
[----:B------:R-:W-:Y:S02]  /*4700*/  LEA.HI R3, R3, R32, RZ, 0xa ;  /* 0x0000002003037211 */ /* 0x000fe400078f50ff */
[----:B------:R-:W-:Y:S01]  /*4710*/  SHF.R.U32.HI R19, RZ, 0x4, R19 ;  /* 0x00000004ff137819 */ /* 0x000fe20000011613 */
[----:B------:R-:W-:Y:S01]  /*4720*/  STS [R8+0xa00], R14 ;  /* 0x000a000e08007388 */ /* 0x000fe20000000800 */
[C---:B------:R-:W-:Y:S02]  /*4730*/  SHF.L.U32 R18, R3.reuse, 0x7, RZ ;  /* 0x0000000703127819 */ /* 0x040fe400000006ff */
[----:B------:R-:W-:Y:S01]  /*4740*/  LOP3.LUT R3, R3, 0xfffffc00, RZ, 0xc0, !PT ;  /* 0xfffffc0003037812 */ /* 0x000fe200078ec0ff */
[----:B------:R-:W-:Y:S01]  /*4750*/  STS [R17+0xe00], R34 ;  /* 0x000e002211007388 */ /* 0x000fe20000000800 */
[----:B------:R-:W-:-:S02]  /*4760*/  LOP3.LUT R18, R18, 0xfffe0000, RZ, 0xc0, !PT ;  /* 0xfffe000012127812 */ /* 0x000fc400078ec0ff */
[----:B------:R-:W-:Y:S01]  /*4770*/  LOP3.LUT R0, R0, UR4, RZ, 0xfc, !PT ;  /* 0x0000000400007c12 */ /* 0x000fe2000f8efcff */
[----:B------:R0:W-:Y:S01]  /*4780*/  STS [R4+0x300], R23 ;  /* 0x0003001704007388 */ /* 0x0001e20000000800 */
[----:B------:R-:W-:Y:S02]  /*4790*/  IADD3 R32, R18, R32, -R3 ;  /* 0x0000002012207210 */ /* 0x000fe40007ffe803 */
[C---:B------:R-:W-:Y:S01]  /*47a0*/  LOP3.LUT R18, R0.reuse, 0x8, RZ, 0xfc, !PT ;  /* 0x0000000800127812 */ /* 0x040fe200078efcff */
[----:B------:R1:W-:Y:S01]  /*47b0*/  STS [R9+0x700], R22 ;  /* 0x0007001609007388 */ /* 0x0003e20000000800 */
[C---:B------:R-:W-:Y:S02]  /*47c0*/  LOP3.LUT R3, R0.reuse, 0xc, RZ, 0xfc, !PT ;  /* 0x0000000c00037812 */ /* 0x040fe400078efcff */
[----:B------:R-:W-:Y:S01]  /*47d0*/  ISETP.GE.AND P0, PT, R0, 0x80, PT ;  /* 0x000000800000780c */ /* 0x000fe20003f06270 */
[----:B------:R2:W-:Y:S01]  /*47e0*/  STS [R8+0xb00], R21 ;  /* 0x000b001508007388 */ /* 0x0005e20000000800 */
[----:B------:R-:W-:-:S02]  /*47f0*/  ISETP.GE.AND P2, PT, R18, 0x80, PT ;  /* 0x000000801200780c */ /* 0x000fc40003f46270 */
[C---:B0-----:R-:W-:Y:S01]  /*4800*/  LEA R4, R2.reuse, R11, 0x2 ;  /* 0x0000000b02047211 */ /* 0x041fe200078e10ff */
[----:B------:R0:W-:Y:S01]  /*4810*/  STS [R17+0xf00], R20 ;  /* 0x000f001411007388 */ /* 0x0001e20000000800 */
[----:B------:R-:W-:Y:S01]  /*4820*/  BAR.SYNC.DEFER_BLOCKING 0x0 ;  /* 0x0000000000007b1d */ /* 0x000fe20000010000 */
[----:B-1----:R-:W-:Y:S02]  /*4830*/  LEA R9, R2, R7, 0x2 ;  /* 0x0000000702097211 */ /* 0x002fe400078e10ff */
[----:B--2---:R-:W-:Y:S02]  /*4840*/  LEA R21, R0, R32, 0xa ;  /* 0x0000002000157211 */ /* 0x004fe400078e50ff */
[----:B------:R-:W-:-:S03]  /*4850*/  ISETP.GE.AND P3, PT, R3, 0x80, PT ;  /* 0x000000800300780c */ /* 0x000fc60003f66270 */
[----:B0-----:R-:W0:Y:S01]  /*4860*/  LDC.64 R16, c[0x0][0x238] ;  /* 0x00008e00ff107b82 */ /* 0x001e220000000a00 */
[----:B------:R-:W-:Y:S02]  /*4870*/  LOP3.LUT R20, R19, 0xf0, RZ, 0xc0, !PT ;  /* 0x000000f013147812 */ /* 0x000fe400078ec0ff */
[----:B------:R-:W-:Y:S02]  /*4880*/  LOP3.LUT R19, R0, 0x4, RZ, 0xfc, !PT ;  /* 0x0000000400137812 */ /* 0x000fe400078efcff */
[-C--:B------:R-:W-:Y:S02]  /*4890*/  LEA R25, R18, R32.reuse, 0xa ;  /* 0x0000002012197211 */ /* 0x080fe400078e50ff */
[C---:B------:R-:W-:Y:S02]  /*48a0*/  ISETP.GE.AND P1, PT, R19.reuse, 0x80, PT ;  /* 0x000000801300780c */ /* 0x040fe40003f26270 */
[----:B------:R-:W-:Y:S02]  /*48b0*/  LEA R23, R19, R32, 0xa ;  /* 0x0000002013177211 */ /* 0x000fe400078e50ff */
[----:B------:R-:W-:-:S04]  /*48c0*/  IADD3 R27, R20, UR5, RZ ;  /* 0x00000005141b7c10 */ /* 0x000fc8000fffe0ff */
[----:B------:R-:W-:Y:S01]  /*48d0*/  LEA R27, R2, R27, 0x2 ;  /* 0x0000001b021b7211 */ /* 0x000fe200078e10ff */
[----:B------:R-:W1:Y:S04]  /*48e0*/  LDS.128 R12, [R12] ;  /* 0x000000000c0c7984 */ /* 0x000e680000000c00 */
[----:B------:R-:W2:Y:S01]  /*48f0*/  LDS.128 R8, [R9+0x1000] ;  /* 0x0010000009087984 */ /* 0x000ea20000000c00 */
[----:B0-----:R-:W-:-:S03]  /*4900*/  IMAD.WIDE R18, R21, 0x4, R16 ;  /* 0x0000000415127825 */ /* 0x001fc600078e0210 */
[----:B------:R-:W0:Y:S01]  /*4910*/  LDS.128 R4, [R4+0x2000] ;  /* 0x0020000004047984 */ /* 0x000e220000000c00 */
[----:B------:R-:W-:-:S04]  /*4920*/  IMAD.WIDE R20, R23, 0x4, R16 ;  /* 0x0000000417147825 */ /* 0x000fc800078e0210 */
[----:B------:R-:W-:Y:S01]  /*4930*/  IMAD.WIDE R22, R25, 0x4, R16 ;  /* 0x0000000419167825 */ /* 0x000fe200078e0210 */
[----:B-1----:R1:W-:Y:S04]  /*4940*/  @!P0 STG.E.128 desc[UR8][R18.64], R12 ;  /* 0x0000000c12008986 */ /* 0x0023e8000c101d08 */
[----:B--2---:R1:W-:Y:S04]  /*4950*/  @!P1 STG.E.128 desc[UR8][R20.64], R8 ;  /* 0x0000000814009986 */ /* 0x0043e8000c101d08 */
[----:B0-----:R1:W-:Y:S01]  /*4960*/  @!P2 STG.E.128 desc[UR8][R22.64], R4 ;  /* 0x000000041600a986 */ /* 0x0013e2000c101d08 */
[----:B------:R-:W-:Y:S05]  /*4970*/  @P3 EXIT ;  /* 0x000000000000394d */ /* 0x000fea0003800000 */
[----:B------:R-:W0:Y:S01]  /*4980*/  LDS.128 R24, [R27+0x3000] ;  /* 0x003000001b187984 */ /* 0x000e220000000c00 */
[----:B------:R-:W-:-:S05]  /*4990*/  LEA R3, R3, R32, 0xa ;  /* 0x0000002003037211 */ /* 0x000fca00078e50ff */
[----:B------:R-:W-:-:S05]  /*49a0*/  IMAD.WIDE R16, R3, 0x4, R16 ;  /* 0x0000000403107825 */ /* 0x000fca00078e0210 */
[----:B0-----:R-:W-:Y:S01]  /*49b0*/  STG.E.128 desc[UR8][R16.64], R24 ;  /* 0x0000001810007986 */ /* 0x001fe2000c101d08 */
[----:B------:R-:W-:Y:S05]  /*49c0*/  EXIT ;  /* 0x000000000000794d */ /* 0x000fea0003800000 */
.L_x_80:
[----:B------:R-:W-:-:S00]  /*49d0*/  BRA `(.L_x_80) ;  /* 0xfffffffc00fc7947 */ /* 0x000fc0000383ffff */
[----:B------:R-:W-:-:S00]  /*49e0*/  NOP ;  /* 0x0000000000007918 */ /* 0x000fc00000000000 */
        /* <DEDUP_REMOVED lines=9> */
.L_x_81:


//--------------------- .nv.global.init           --------------------------
	.section	.nv.global.init,"aw",@progbits
.nv.global.init:
	.type		_$_str,@object
	.size		_$_str,(_$_str_$_2 - _$_str)
_$_str:
        /*0000*/ 	.byte	0x5f, 0x5f, 0x43, 0x55, 0x44, 0x41, 0x5f, 0x46, 0x54, 0x5a, 0x00
	.type		_$_str_$_2,@object
	.size		_$_str_$_2,(.L_1 - _$_str_$_2)
_$_str_$_2:
        /*000b*/ 	.byte	0x5f, 0x5f, 0x43, 0x55, 0x44, 0x41, 0x5f, 0x50, 0x52, 0x45, 0x43, 0x5f, 0x53, 0x51, 0x52, 0x54
        /*001b*/ 	.byte	0x00
.L_1:


//--------------------- .nv.shared.triton_poi_fused__native_batch_norm_legit_no_training_mul_softplus_tanh_8 --------------------------
	.section	.nv.shared.triton_poi_fused__native_batch_norm_legit_no_training_mul_softplus_tanh_8,"aw",@nobits
	.sectionflags	@""
	.align	16
	.zero		1024


//--------------------- .nv.constant0.triton_poi_fused__native_batch_norm_legit_no_training_mul_softplus_tanh_8 --------------------------
	.section	.nv.constant0.triton_poi_fused__native_batch_norm_legit_no_training_mul_softplus_tanh_8,"a",@progbits
	.sectionflags	@""
	.align	4
.nv.constant0.triton_poi_fused__native_batch_norm_legit_no_training_mul_softplus_tanh_8:
	.zero		584
